//
// Generated by NVIDIA NVVM Compiler
//
// Compiler Build ID: CL-36424714
// Cuda compilation tools, release 13.0, V13.0.88
// Based on NVVM 20.0.0
//

.version 9.0
.target sm_100
.address_size 64

	// .globl	_Z22flash_attention_kernelPfS_S_S_S_S_if
.global .align 8 .u64 d_l;
.global .align 8 .u64 d_m;
// _ZZ22flash_attention_kernelPfS_S_S_S_S_ifE10shared_sij has been demoted
// _ZZ22flash_attention_kernelPfS_S_S_S_S_ifE10shared_pij has been demoted
// _ZZ22flash_attention_kernelPfS_S_S_S_S_ifE10shared_mij has been demoted
// _ZZ22flash_attention_kernelPfS_S_S_S_S_ifE10shared_lij has been demoted
// _ZZ22flash_attention_kernelPfS_S_S_S_S_ifE2qi has been demoted
// _ZZ22flash_attention_kernelPfS_S_S_S_S_ifE2kj has been demoted
// _ZZ22flash_attention_kernelPfS_S_S_S_S_ifE2vj has been demoted
// _ZZ22flash_attention_kernelPfS_S_S_S_S_ifE2mi has been demoted
// _ZZ22flash_attention_kernelPfS_S_S_S_S_ifE2li has been demoted
// _ZZ22flash_attention_kernelPfS_S_S_S_S_ifE2oi has been demoted

.visible .entry _Z22flash_attention_kernelPfS_S_S_S_S_if(
	.param .u64 .ptr .align 1 _Z22flash_attention_kernelPfS_S_S_S_S_if_param_0,
	.param .u64 .ptr .align 1 _Z22flash_attention_kernelPfS_S_S_S_S_if_param_1,
	.param .u64 .ptr .align 1 _Z22flash_attention_kernelPfS_S_S_S_S_if_param_2,
	.param .u64 .ptr .align 1 _Z22flash_attention_kernelPfS_S_S_S_S_if_param_3,
	.param .u64 .ptr .align 1 _Z22flash_attention_kernelPfS_S_S_S_S_if_param_4,
	.param .u64 .ptr .align 1 _Z22flash_attention_kernelPfS_S_S_S_S_if_param_5,
	.param .u32 _Z22flash_attention_kernelPfS_S_S_S_S_if_param_6,
	.param .f32 _Z22flash_attention_kernelPfS_S_S_S_S_if_param_7
)
{
	.reg .pred 	%p<97>;
	.reg .b32 	%r<416>;
	.reg .b32 	%f<407>;
	.reg .b64 	%rd<73>;
	// demoted variable
	.shared .align 4 .b8 _ZZ22flash_attention_kernelPfS_S_S_S_S_ifE10shared_sij[4224];
	// demoted variable
	.shared .align 4 .b8 _ZZ22flash_attention_kernelPfS_S_S_S_S_ifE10shared_pij[4224];
	// demoted variable
	.shared .align 4 .b8 _ZZ22flash_attention_kernelPfS_S_S_S_S_ifE10shared_mij[128];
	// demoted variable
	.shared .align 4 .b8 _ZZ22flash_attention_kernelPfS_S_S_S_S_ifE10shared_lij[128];
	// demoted variable
	.shared .align 4 .b8 _ZZ22flash_attention_kernelPfS_S_S_S_S_ifE2qi[8320];
	// demoted variable
	.shared .align 4 .b8 _ZZ22flash_attention_kernelPfS_S_S_S_S_ifE2kj[8320];
	// demoted variable
	.shared .align 4 .b8 _ZZ22flash_attention_kernelPfS_S_S_S_S_ifE2vj[8320];
	// demoted variable
	.shared .align 4 .b8 _ZZ22flash_attention_kernelPfS_S_S_S_S_ifE2mi[128];
	// demoted variable
	.shared .align 4 .b8 _ZZ22flash_attention_kernelPfS_S_S_S_S_ifE2li[128];
	// demoted variable
	.shared .align 4 .b8 _ZZ22flash_attention_kernelPfS_S_S_S_S_ifE2oi[8320];
	ld.param.u64 	%rd7, [_Z22flash_attention_kernelPfS_S_S_S_S_if_param_0];
	ld.param.u64 	%rd8, [_Z22flash_attention_kernelPfS_S_S_S_S_if_param_1];
	ld.param.u64 	%rd9, [_Z22flash_attention_kernelPfS_S_S_S_S_if_param_2];
	ld.param.u64 	%rd10, [_Z22flash_attention_kernelPfS_S_S_S_S_if_param_3];
	ld.param.u64 	%rd11, [_Z22flash_attention_kernelPfS_S_S_S_S_if_param_4];
	ld.param.u64 	%rd12, [_Z22flash_attention_kernelPfS_S_S_S_S_if_param_5];
	ld.param.u32 	%r139, [_Z22flash_attention_kernelPfS_S_S_S_S_if_param_6];
	ld.param.f32 	%f55, [_Z22flash_attention_kernelPfS_S_S_S_S_if_param_7];
	cvta.to.global.u64 	%rd1, %rd9;
	cvta.to.global.u64 	%rd2, %rd7;
	cvta.to.global.u64 	%rd3, %rd8;
	cvta.to.global.u64 	%rd4, %rd10;
	cvta.to.global.u64 	%rd5, %rd11;
	cvta.to.global.u64 	%rd6, %rd12;
	mov.u32 	%r1, %tid.y;
	mov.u32 	%r2, %tid.x;
	mov.u32 	%r140, %ctaid.x;
	mov.u32 	%r141, %ntid.x;
	mad.lo.s32 	%r3, %r140, %r141, %r2;
	mov.u32 	%r4, %ntid.y;
	setp.ne.s32 	%p2, %r1, 0;
	setp.lt.s32 	%p3, %r139, 1;
	or.pred  	%p4, %p2, %p3;
	@%p4 bra 	$L__BB0_13;
	mul.lo.s32 	%r5, %r139, %r3;
	mad.lo.s32 	%r6, %r2, %r139, %r2;
	and.b32  	%r7, %r139, 15;
	setp.lt.u32 	%p5, %r139, 16;
	mov.b32 	%r373, 0;
	@%p5 bra 	$L__BB0_4;
	and.b32  	%r373, %r139, 2147483632;
	mov.b32 	%r371, 0;
$L__BB0_3:
	.pragma "nounroll";
	add.s32 	%r144, %r371, %r5;
	mul.wide.s32 	%rd13, %r144, 4;
	add.s64 	%rd14, %rd1, %rd13;
	ld.global.f32 	%f56, [%rd14];
	add.s32 	%r145, %r371, %r6;
	shl.b32 	%r146, %r145, 2;
	mov.u32 	%r147, _ZZ22flash_attention_kernelPfS_S_S_S_S_ifE2qi;
	add.s32 	%r148, %r147, %r146;
	st.shared.f32 	[%r148], %f56;
	ld.global.f32 	%f57, [%rd14+4];
	st.shared.f32 	[%r148+4], %f57;
	ld.global.f32 	%f58, [%rd14+8];
	st.shared.f32 	[%r148+8], %f58;
	ld.global.f32 	%f59, [%rd14+12];
	st.shared.f32 	[%r148+12], %f59;
	ld.global.f32 	%f60, [%rd14+16];
	st.shared.f32 	[%r148+16], %f60;
	ld.global.f32 	%f61, [%rd14+20];
	st.shared.f32 	[%r148+20], %f61;
	ld.global.f32 	%f62, [%rd14+24];
	st.shared.f32 	[%r148+24], %f62;
	ld.global.f32 	%f63, [%rd14+28];
	st.shared.f32 	[%r148+28], %f63;
	ld.global.f32 	%f64, [%rd14+32];
	st.shared.f32 	[%r148+32], %f64;
	ld.global.f32 	%f65, [%rd14+36];
	st.shared.f32 	[%r148+36], %f65;
	ld.global.f32 	%f66, [%rd14+40];
	st.shared.f32 	[%r148+40], %f66;
	ld.global.f32 	%f67, [%rd14+44];
	st.shared.f32 	[%r148+44], %f67;
	ld.global.f32 	%f68, [%rd14+48];
	st.shared.f32 	[%r148+48], %f68;
	ld.global.f32 	%f69, [%rd14+52];
	st.shared.f32 	[%r148+52], %f69;
	ld.global.f32 	%f70, [%rd14+56];
	st.shared.f32 	[%r148+56], %f70;
	ld.global.f32 	%f71, [%rd14+60];
	st.shared.f32 	[%r148+60], %f71;
	add.s32 	%r371, %r371, 16;
	setp.ne.s32 	%p6, %r371, %r373;
	@%p6 bra 	$L__BB0_3;
$L__BB0_4:
	setp.eq.s32 	%p7, %r7, 0;
	@%p7 bra 	$L__BB0_13;
	and.b32  	%r12, %r139, 7;
	setp.lt.u32 	%p8, %r7, 8;
	@%p8 bra 	$L__BB0_7;
	add.s32 	%r149, %r373, %r5;
	mul.wide.s32 	%rd15, %r149, 4;
	add.s64 	%rd16, %rd1, %rd15;
	ld.global.f32 	%f72, [%rd16];
	add.s32 	%r150, %r373, %r6;
	shl.b32 	%r151, %r150, 2;
	mov.u32 	%r152, _ZZ22flash_attention_kernelPfS_S_S_S_S_ifE2qi;
	add.s32 	%r153, %r152, %r151;
	st.shared.f32 	[%r153], %f72;
	ld.global.f32 	%f73, [%rd16+4];
	st.shared.f32 	[%r153+4], %f73;
	ld.global.f32 	%f74, [%rd16+8];
	st.shared.f32 	[%r153+8], %f74;
	ld.global.f32 	%f75, [%rd16+12];
	st.shared.f32 	[%r153+12], %f75;
	ld.global.f32 	%f76, [%rd16+16];
	st.shared.f32 	[%r153+16], %f76;
	ld.global.f32 	%f77, [%rd16+20];
	st.shared.f32 	[%r153+20], %f77;
	ld.global.f32 	%f78, [%rd16+24];
	st.shared.f32 	[%r153+24], %f78;
	ld.global.f32 	%f79, [%rd16+28];
	st.shared.f32 	[%r153+28], %f79;
	add.s32 	%r373, %r373, 8;
$L__BB0_7:
	setp.eq.s32 	%p9, %r12, 0;
	@%p9 bra 	$L__BB0_13;
	and.b32  	%r15, %r139, 3;
	setp.lt.u32 	%p10, %r12, 4;
	@%p10 bra 	$L__BB0_10;
	add.s32 	%r154, %r373, %r5;
	mul.wide.s32 	%rd17, %r154, 4;
	add.s64 	%rd18, %rd1, %rd17;
	ld.global.f32 	%f80, [%rd18];
	add.s32 	%r155, %r373, %r6;
	shl.b32 	%r156, %r155, 2;
	mov.u32 	%r157, _ZZ22flash_attention_kernelPfS_S_S_S_S_ifE2qi;
	add.s32 	%r158, %r157, %r156;
	st.shared.f32 	[%r158], %f80;
	ld.global.f32 	%f81, [%rd18+4];
	st.shared.f32 	[%r158+4], %f81;
	ld.global.f32 	%f82, [%rd18+8];
	st.shared.f32 	[%r158+8], %f82;
	ld.global.f32 	%f83, [%rd18+12];
	st.shared.f32 	[%r158+12], %f83;
	add.s32 	%r373, %r373, 4;
$L__BB0_10:
	setp.eq.s32 	%p11, %r15, 0;
	@%p11 bra 	$L__BB0_13;
	mov.b32 	%r376, 0;
	mov.u32 	%r163, _ZZ22flash_attention_kernelPfS_S_S_S_S_ifE2qi;
$L__BB0_12:
	.pragma "nounroll";
	add.s32 	%r160, %r373, %r5;
	mul.wide.s32 	%rd19, %r160, 4;
	add.s64 	%rd20, %rd1, %rd19;
	ld.global.f32 	%f84, [%rd20];
	add.s32 	%r161, %r373, %r6;
	shl.b32 	%r162, %r161, 2;
	add.s32 	%r164, %r163, %r162;
	st.shared.f32 	[%r164], %f84;
	add.s32 	%r373, %r373, 1;
	add.s32 	%r376, %r376, 1;
	setp.ne.s32 	%p12, %r376, %r15;
	@%p12 bra 	$L__BB0_12;
$L__BB0_13:
	setp.gt.s32 	%p13, %r139, 0;
	setp.eq.s32 	%p14, %r2, 0;
	and.pred  	%p1, %p14, %p13;
	not.pred 	%p15, %p1;
	@%p15 bra 	$L__BB0_26;
	mul.lo.s32 	%r22, %r139, %r1;
	and.b32  	%r23, %r139, 15;
	setp.lt.u32 	%p16, %r139, 16;
	mov.b32 	%r379, 0;
	@%p16 bra 	$L__BB0_17;
	and.b32  	%r379, %r139, 2147483632;
	mov.b32 	%r377, 0;
$L__BB0_16:
	.pragma "nounroll";
	add.s32 	%r167, %r377, %r22;
	mul.wide.u32 	%rd21, %r167, 4;
	add.s64 	%rd22, %rd2, %rd21;
	ld.global.f32 	%f85, [%rd22];
	add.s32 	%r168, %r167, %r1;
	shl.b32 	%r169, %r168, 2;
	mov.u32 	%r170, _ZZ22flash_attention_kernelPfS_S_S_S_S_ifE2kj;
	add.s32 	%r171, %r170, %r169;
	st.shared.f32 	[%r171], %f85;
	ld.global.f32 	%f86, [%rd22+4];
	st.shared.f32 	[%r171+4], %f86;
	ld.global.f32 	%f87, [%rd22+8];
	st.shared.f32 	[%r171+8], %f87;
	ld.global.f32 	%f88, [%rd22+12];
	st.shared.f32 	[%r171+12], %f88;
	ld.global.f32 	%f89, [%rd22+16];
	st.shared.f32 	[%r171+16], %f89;
	ld.global.f32 	%f90, [%rd22+20];
	st.shared.f32 	[%r171+20], %f90;
	ld.global.f32 	%f91, [%rd22+24];
	st.shared.f32 	[%r171+24], %f91;
	ld.global.f32 	%f92, [%rd22+28];
	st.shared.f32 	[%r171+28], %f92;
	ld.global.f32 	%f93, [%rd22+32];
	st.shared.f32 	[%r171+32], %f93;
	ld.global.f32 	%f94, [%rd22+36];
	st.shared.f32 	[%r171+36], %f94;
	ld.global.f32 	%f95, [%rd22+40];
	st.shared.f32 	[%r171+40], %f95;
	ld.global.f32 	%f96, [%rd22+44];
	st.shared.f32 	[%r171+44], %f96;
	ld.global.f32 	%f97, [%rd22+48];
	st.shared.f32 	[%r171+48], %f97;
	ld.global.f32 	%f98, [%rd22+52];
	st.shared.f32 	[%r171+52], %f98;
	ld.global.f32 	%f99, [%rd22+56];
	st.shared.f32 	[%r171+56], %f99;
	ld.global.f32 	%f100, [%rd22+60];
	st.shared.f32 	[%r171+60], %f100;
	add.s32 	%r377, %r377, 16;
	setp.ne.s32 	%p17, %r377, %r379;
	@%p17 bra 	$L__BB0_16;
$L__BB0_17:
	setp.eq.s32 	%p18, %r23, 0;
	@%p18 bra 	$L__BB0_26;
	and.b32  	%r28, %r139, 7;
	setp.lt.u32 	%p19, %r23, 8;
	@%p19 bra 	$L__BB0_20;
	add.s32 	%r172, %r379, %r22;
	mul.wide.u32 	%rd23, %r172, 4;
	add.s64 	%rd24, %rd2, %rd23;
	ld.global.f32 	%f101, [%rd24];
	add.s32 	%r173, %r172, %r1;
	shl.b32 	%r174, %r173, 2;
	mov.u32 	%r175, _ZZ22flash_attention_kernelPfS_S_S_S_S_ifE2kj;
	add.s32 	%r176, %r175, %r174;
	st.shared.f32 	[%r176], %f101;
	cvt.u64.u32 	%rd25, %r22;
	cvt.u64.u32 	%rd26, %r379;
	add.s64 	%rd27, %rd26, %rd25;
	shl.b64 	%rd28, %rd27, 2;
	add.s64 	%rd29, %rd2, %rd28;
	ld.global.f32 	%f102, [%rd29+4];
	st.shared.f32 	[%r176+4], %f102;
	ld.global.f32 	%f103, [%rd29+8];
	st.shared.f32 	[%r176+8], %f103;
	ld.global.f32 	%f104, [%rd29+12];
	st.shared.f32 	[%r176+12], %f104;
	ld.global.f32 	%f105, [%rd29+16];
	st.shared.f32 	[%r176+16], %f105;
	ld.global.f32 	%f106, [%rd29+20];
	st.shared.f32 	[%r176+20], %f106;
	ld.global.f32 	%f107, [%rd29+24];
	st.shared.f32 	[%r176+24], %f107;
	ld.global.f32 	%f108, [%rd29+28];
	st.shared.f32 	[%r176+28], %f108;
	add.s32 	%r379, %r379, 8;
$L__BB0_20:
	setp.eq.s32 	%p20, %r28, 0;
	@%p20 bra 	$L__BB0_26;
	and.b32  	%r31, %r139, 3;
	setp.lt.u32 	%p21, %r28, 4;
	@%p21 bra 	$L__BB0_23;
	add.s32 	%r177, %r379, %r22;
	mul.wide.u32 	%rd30, %r177, 4;
	add.s64 	%rd31, %rd2, %rd30;
	ld.global.f32 	%f109, [%rd31];
	add.s32 	%r178, %r177, %r1;
	shl.b32 	%r179, %r178, 2;
	mov.u32 	%r180, _ZZ22flash_attention_kernelPfS_S_S_S_S_ifE2kj;
	add.s32 	%r181, %r180, %r179;
	st.shared.f32 	[%r181], %f109;
	cvt.u64.u32 	%rd32, %r22;
	cvt.u64.u32 	%rd33, %r379;
	add.s64 	%rd34, %rd33, %rd32;
	shl.b64 	%rd35, %rd34, 2;
	add.s64 	%rd36, %rd2, %rd35;
	ld.global.f32 	%f110, [%rd36+4];
	st.shared.f32 	[%r181+4], %f110;
	ld.global.f32 	%f111, [%rd36+8];
	st.shared.f32 	[%r181+8], %f111;
	ld.global.f32 	%f112, [%rd36+12];
	st.shared.f32 	[%r181+12], %f112;
	add.s32 	%r379, %r379, 4;
$L__BB0_23:
	setp.eq.s32 	%p22, %r31, 0;
	@%p22 bra 	$L__BB0_26;
	mov.b32 	%r382, 0;
	mov.u32 	%r186, _ZZ22flash_attention_kernelPfS_S_S_S_S_ifE2kj;
$L__BB0_25:
	.pragma "nounroll";
	add.s32 	%r183, %r379, %r22;
	mul.wide.u32 	%rd37, %r183, 4;
	add.s64 	%rd38, %rd2, %rd37;
	ld.global.f32 	%f113, [%rd38];
	add.s32 	%r184, %r183, %r1;
	shl.b32 	%r185, %r184, 2;
	add.s32 	%r187, %r186, %r185;
	st.shared.f32 	[%r187], %f113;
	add.s32 	%r379, %r379, 1;
	add.s32 	%r382, %r382, 1;
	setp.ne.s32 	%p23, %r382, %r31;
	@%p23 bra 	$L__BB0_25;
$L__BB0_26:
	setp.ne.s32 	%p24, %r1, 0;
	shl.b32 	%r188, %r2, 2;
	mov.u32 	%r189, _ZZ22flash_attention_kernelPfS_S_S_S_S_ifE2mi;
	add.s32 	%r38, %r189, %r188;
	mov.u32 	%r190, _ZZ22flash_attention_kernelPfS_S_S_S_S_ifE2li;
	add.s32 	%r39, %r190, %r188;
	@%p24 bra 	$L__BB0_40;
	setp.lt.s32 	%p25, %r139, 1;
	mul.wide.s32 	%rd39, %r3, 4;
	add.s64 	%rd40, %rd6, %rd39;
	ld.global.f32 	%f114, [%rd40];
	st.shared.f32 	[%r38], %f114;
	add.s64 	%rd41, %rd5, %rd39;
	ld.global.f32 	%f115, [%rd41];
	st.shared.f32 	[%r39], %f115;
	@%p25 bra 	$L__BB0_40;
	mul.lo.s32 	%r40, %r139, %r3;
	mad.lo.s32 	%r41, %r2, %r139, %r2;
	add.s32 	%r192, %r139, -1;
	and.b32  	%r42, %r139, 15;
	setp.lt.u32 	%p26, %r192, 15;
	mov.b32 	%r385, 0;
	@%p26 bra 	$L__BB0_31;
	and.b32  	%r385, %r139, 2147483632;
	mov.b32 	%r383, 0;
$L__BB0_30:
	.pragma "nounroll";
	add.s32 	%r194, %r383, %r40;
	mul.wide.s32 	%rd42, %r194, 4;
	add.s64 	%rd43, %rd4, %rd42;
	ld.global.f32 	%f116, [%rd43];
	add.s32 	%r195, %r383, %r41;
	shl.b32 	%r196, %r195, 2;
	mov.u32 	%r197, _ZZ22flash_attention_kernelPfS_S_S_S_S_ifE2oi;
	add.s32 	%r198, %r197, %r196;
	st.shared.f32 	[%r198], %f116;
	ld.global.f32 	%f117, [%rd43+4];
	st.shared.f32 	[%r198+4], %f117;
	ld.global.f32 	%f118, [%rd43+8];
	st.shared.f32 	[%r198+8], %f118;
	ld.global.f32 	%f119, [%rd43+12];
	st.shared.f32 	[%r198+12], %f119;
	ld.global.f32 	%f120, [%rd43+16];
	st.shared.f32 	[%r198+16], %f120;
	ld.global.f32 	%f121, [%rd43+20];
	st.shared.f32 	[%r198+20], %f121;
	ld.global.f32 	%f122, [%rd43+24];
	st.shared.f32 	[%r198+24], %f122;
	ld.global.f32 	%f123, [%rd43+28];
	st.shared.f32 	[%r198+28], %f123;
	ld.global.f32 	%f124, [%rd43+32];
	st.shared.f32 	[%r198+32], %f124;
	ld.global.f32 	%f125, [%rd43+36];
	st.shared.f32 	[%r198+36], %f125;
	ld.global.f32 	%f126, [%rd43+40];
	st.shared.f32 	[%r198+40], %f126;
	ld.global.f32 	%f127, [%rd43+44];
	st.shared.f32 	[%r198+44], %f127;
	ld.global.f32 	%f128, [%rd43+48];
	st.shared.f32 	[%r198+48], %f128;
	ld.global.f32 	%f129, [%rd43+52];
	st.shared.f32 	[%r198+52], %f129;
	ld.global.f32 	%f130, [%rd43+56];
	st.shared.f32 	[%r198+56], %f130;
	ld.global.f32 	%f131, [%rd43+60];
	st.shared.f32 	[%r198+60], %f131;
	add.s32 	%r383, %r383, 16;
	setp.ne.s32 	%p27, %r383, %r385;
	@%p27 bra 	$L__BB0_30;
$L__BB0_31:
	setp.eq.s32 	%p28, %r42, 0;
	@%p28 bra 	$L__BB0_40;
	and.b32  	%r47, %r139, 7;
	setp.lt.u32 	%p29, %r42, 8;
	@%p29 bra 	$L__BB0_34;
	add.s32 	%r199, %r385, %r40;
	mul.wide.s32 	%rd44, %r199, 4;
	add.s64 	%rd45, %rd4, %rd44;
	ld.global.f32 	%f132, [%rd45];
	add.s32 	%r200, %r385, %r41;
	shl.b32 	%r201, %r200, 2;
	mov.u32 	%r202, _ZZ22flash_attention_kernelPfS_S_S_S_S_ifE2oi;
	add.s32 	%r203, %r202, %r201;
	st.shared.f32 	[%r203], %f132;
	ld.global.f32 	%f133, [%rd45+4];
	st.shared.f32 	[%r203+4], %f133;
	ld.global.f32 	%f134, [%rd45+8];
	st.shared.f32 	[%r203+8], %f134;
	ld.global.f32 	%f135, [%rd45+12];
	st.shared.f32 	[%r203+12], %f135;
	ld.global.f32 	%f136, [%rd45+16];
	st.shared.f32 	[%r203+16], %f136;
	ld.global.f32 	%f137, [%rd45+20];
	st.shared.f32 	[%r203+20], %f137;
	ld.global.f32 	%f138, [%rd45+24];
	st.shared.f32 	[%r203+24], %f138;
	ld.global.f32 	%f139, [%rd45+28];
	st.shared.f32 	[%r203+28], %f139;
	add.s32 	%r385, %r385, 8;
$L__BB0_34:
	setp.eq.s32 	%p30, %r47, 0;
	@%p30 bra 	$L__BB0_40;
	and.b32  	%r50, %r139, 3;
	setp.lt.u32 	%p31, %r47, 4;
	@%p31 bra 	$L__BB0_37;
	add.s32 	%r204, %r385, %r40;
	mul.wide.s32 	%rd46, %r204, 4;
	add.s64 	%rd47, %rd4, %rd46;
	ld.global.f32 	%f140, [%rd47];
	add.s32 	%r205, %r385, %r41;
	shl.b32 	%r206, %r205, 2;
	mov.u32 	%r207, _ZZ22flash_attention_kernelPfS_S_S_S_S_ifE2oi;
	add.s32 	%r208, %r207, %r206;
	st.shared.f32 	[%r208], %f140;
	ld.global.f32 	%f141, [%rd47+4];
	st.shared.f32 	[%r208+4], %f141;
	ld.global.f32 	%f142, [%rd47+8];
	st.shared.f32 	[%r208+8], %f142;
	ld.global.f32 	%f143, [%rd47+12];
	st.shared.f32 	[%r208+12], %f143;
	add.s32 	%r385, %r385, 4;
$L__BB0_37:
	setp.eq.s32 	%p32, %r50, 0;
	@%p32 bra 	$L__BB0_40;
	mov.b32 	%r388, 0;
	mov.u32 	%r213, _ZZ22flash_attention_kernelPfS_S_S_S_S_ifE2oi;
$L__BB0_39:
	.pragma "nounroll";
	add.s32 	%r210, %r385, %r40;
	mul.wide.s32 	%rd48, %r210, 4;
	add.s64 	%rd49, %rd4, %rd48;
	ld.global.f32 	%f144, [%rd49];
	add.s32 	%r211, %r385, %r41;
	shl.b32 	%r212, %r211, 2;
	add.s32 	%r214, %r213, %r212;
	st.shared.f32 	[%r214], %f144;
	add.s32 	%r385, %r385, 1;
	add.s32 	%r388, %r388, 1;
	setp.ne.s32 	%p33, %r388, %r50;
	@%p33 bra 	$L__BB0_39;
$L__BB0_40:
	@%p15 bra 	$L__BB0_53;
	mul.lo.s32 	%r57, %r139, %r1;
	add.s32 	%r216, %r139, -1;
	and.b32  	%r58, %r139, 15;
	setp.lt.u32 	%p35, %r216, 15;
	mov.b32 	%r391, 0;
	@%p35 bra 	$L__BB0_44;
	and.b32  	%r391, %r139, 2147483632;
	mov.b32 	%r389, 0;
$L__BB0_43:
	.pragma "nounroll";
	add.s32 	%r218, %r389, %r57;
	mul.wide.u32 	%rd50, %r218, 4;
	add.s64 	%rd51, %rd3, %rd50;
	ld.global.f32 	%f145, [%rd51];
	add.s32 	%r219, %r218, %r1;
	shl.b32 	%r220, %r219, 2;
	mov.u32 	%r221, _ZZ22flash_attention_kernelPfS_S_S_S_S_ifE2vj;
	add.s32 	%r222, %r221, %r220;
	st.shared.f32 	[%r222], %f145;
	ld.global.f32 	%f146, [%rd51+4];
	st.shared.f32 	[%r222+4], %f146;
	ld.global.f32 	%f147, [%rd51+8];
	st.shared.f32 	[%r222+8], %f147;
	ld.global.f32 	%f148, [%rd51+12];
	st.shared.f32 	[%r222+12], %f148;
	ld.global.f32 	%f149, [%rd51+16];
	st.shared.f32 	[%r222+16], %f149;
	ld.global.f32 	%f150, [%rd51+20];
	st.shared.f32 	[%r222+20], %f150;
	ld.global.f32 	%f151, [%rd51+24];
	st.shared.f32 	[%r222+24], %f151;
	ld.global.f32 	%f152, [%rd51+28];
	st.shared.f32 	[%r222+28], %f152;
	ld.global.f32 	%f153, [%rd51+32];
	st.shared.f32 	[%r222+32], %f153;
	ld.global.f32 	%f154, [%rd51+36];
	st.shared.f32 	[%r222+36], %f154;
	ld.global.f32 	%f155, [%rd51+40];
	st.shared.f32 	[%r222+40], %f155;
	ld.global.f32 	%f156, [%rd51+44];
	st.shared.f32 	[%r222+44], %f156;
	ld.global.f32 	%f157, [%rd51+48];
	st.shared.f32 	[%r222+48], %f157;
	ld.global.f32 	%f158, [%rd51+52];
	st.shared.f32 	[%r222+52], %f158;
	ld.global.f32 	%f159, [%rd51+56];
	st.shared.f32 	[%r222+56], %f159;
	ld.global.f32 	%f160, [%rd51+60];
	st.shared.f32 	[%r222+60], %f160;
	add.s32 	%r389, %r389, 16;
	setp.ne.s32 	%p36, %r389, %r391;
	@%p36 bra 	$L__BB0_43;
$L__BB0_44:
	setp.eq.s32 	%p37, %r58, 0;
	@%p37 bra 	$L__BB0_53;
	and.b32  	%r63, %r139, 7;
	setp.lt.u32 	%p38, %r58, 8;
	@%p38 bra 	$L__BB0_47;
	add.s32 	%r223, %r391, %r57;
	mul.wide.u32 	%rd52, %r223, 4;
	add.s64 	%rd53, %rd3, %rd52;
	ld.global.f32 	%f161, [%rd53];
	add.s32 	%r224, %r223, %r1;
	shl.b32 	%r225, %r224, 2;
	mov.u32 	%r226, _ZZ22flash_attention_kernelPfS_S_S_S_S_ifE2vj;
	add.s32 	%r227, %r226, %r225;
	st.shared.f32 	[%r227], %f161;
	cvt.u64.u32 	%rd54, %r57;
	cvt.u64.u32 	%rd55, %r391;
	add.s64 	%rd56, %rd55, %rd54;
	shl.b64 	%rd57, %rd56, 2;
	add.s64 	%rd58, %rd3, %rd57;
	ld.global.f32 	%f162, [%rd58+4];
	st.shared.f32 	[%r227+4], %f162;
	ld.global.f32 	%f163, [%rd58+8];
	st.shared.f32 	[%r227+8], %f163;
	ld.global.f32 	%f164, [%rd58+12];
	st.shared.f32 	[%r227+12], %f164;
	ld.global.f32 	%f165, [%rd58+16];
	st.shared.f32 	[%r227+16], %f165;
	ld.global.f32 	%f166, [%rd58+20];
	st.shared.f32 	[%r227+20], %f166;
	ld.global.f32 	%f167, [%rd58+24];
	st.shared.f32 	[%r227+24], %f167;
	ld.global.f32 	%f168, [%rd58+28];
	st.shared.f32 	[%r227+28], %f168;
	add.s32 	%r391, %r391, 8;
$L__BB0_47:
	setp.eq.s32 	%p39, %r63, 0;
	@%p39 bra 	$L__BB0_53;
	and.b32  	%r66, %r139, 3;
	setp.lt.u32 	%p40, %r63, 4;
	@%p40 bra 	$L__BB0_50;
	add.s32 	%r228, %r391, %r57;
	mul.wide.u32 	%rd59, %r228, 4;
	add.s64 	%rd60, %rd3, %rd59;
	ld.global.f32 	%f169, [%rd60];
	add.s32 	%r229, %r228, %r1;
	shl.b32 	%r230, %r229, 2;
	mov.u32 	%r231, _ZZ22flash_attention_kernelPfS_S_S_S_S_ifE2vj;
	add.s32 	%r232, %r231, %r230;
	st.shared.f32 	[%r232], %f169;
	cvt.u64.u32 	%rd61, %r57;
	cvt.u64.u32 	%rd62, %r391;
	add.s64 	%rd63, %rd62, %rd61;
	shl.b64 	%rd64, %rd63, 2;
	add.s64 	%rd65, %rd3, %rd64;
	ld.global.f32 	%f170, [%rd65+4];
	st.shared.f32 	[%r232+4], %f170;
	ld.global.f32 	%f171, [%rd65+8];
	st.shared.f32 	[%r232+8], %f171;
	ld.global.f32 	%f172, [%rd65+12];
	st.shared.f32 	[%r232+12], %f172;
	add.s32 	%r391, %r391, 4;
$L__BB0_50:
	setp.eq.s32 	%p41, %r66, 0;
	@%p41 bra 	$L__BB0_53;
	mov.b32 	%r394, 0;
	mov.u32 	%r237, _ZZ22flash_attention_kernelPfS_S_S_S_S_ifE2vj;
$L__BB0_52:
	.pragma "nounroll";
	add.s32 	%r234, %r391, %r57;
	mul.wide.u32 	%rd66, %r234, 4;
	add.s64 	%rd67, %rd3, %rd66;
	ld.global.f32 	%f173, [%rd67];
	add.s32 	%r235, %r234, %r1;
	shl.b32 	%r236, %r235, 2;
	add.s32 	%r238, %r237, %r236;
	st.shared.f32 	[%r238], %f173;
	add.s32 	%r391, %r391, 1;
	add.s32 	%r394, %r394, 1;
	setp.ne.s32 	%p42, %r394, %r66;
	@%p42 bra 	$L__BB0_52;
$L__BB0_53:
	setp.lt.s32 	%p43, %r139, 1;
	bar.sync 	0;
	mov.f32 	%f381, 0f00000000;
	@%p43 bra 	$L__BB0_65;
	mad.lo.s32 	%r73, %r2, %r139, %r2;
	mad.lo.s32 	%r74, %r1, %r139, %r1;
	add.s32 	%r240, %r139, -1;
	and.b32  	%r75, %r139, 7;
	setp.lt.u32 	%p44, %r240, 7;
	mov.f32 	%f381, 0f00000000;
	mov.b32 	%r397, 0;
	@%p44 bra 	$L__BB0_57;
	and.b32  	%r397, %r139, 2147483640;
	mov.f32 	%f381, 0f00000000;
	mov.b32 	%r395, 0;
$L__BB0_56:
	.pragma "nounroll";
	add.s32 	%r242, %r395, %r73;
	shl.b32 	%r243, %r242, 2;
	mov.u32 	%r244, _ZZ22flash_attention_kernelPfS_S_S_S_S_ifE2qi;
	add.s32 	%r245, %r244, %r243;
	ld.shared.f32 	%f178, [%r245];
	add.s32 	%r246, %r395, %r74;
	shl.b32 	%r247, %r246, 2;
	mov.u32 	%r248, _ZZ22flash_attention_kernelPfS_S_S_S_S_ifE2kj;
	add.s32 	%r249, %r248, %r247;
	ld.shared.f32 	%f179, [%r249];
	fma.rn.f32 	%f180, %f178, %f179, %f381;
	ld.shared.f32 	%f181, [%r245+4];
	ld.shared.f32 	%f182, [%r249+4];
	fma.rn.f32 	%f183, %f181, %f182, %f180;
	ld.shared.f32 	%f184, [%r245+8];
	ld.shared.f32 	%f185, [%r249+8];
	fma.rn.f32 	%f186, %f184, %f185, %f183;
	ld.shared.f32 	%f187, [%r245+12];
	ld.shared.f32 	%f188, [%r249+12];
	fma.rn.f32 	%f189, %f187, %f188, %f186;
	ld.shared.f32 	%f190, [%r245+16];
	ld.shared.f32 	%f191, [%r249+16];
	fma.rn.f32 	%f192, %f190, %f191, %f189;
	ld.shared.f32 	%f193, [%r245+20];
	ld.shared.f32 	%f194, [%r249+20];
	fma.rn.f32 	%f195, %f193, %f194, %f192;
	ld.shared.f32 	%f196, [%r245+24];
	ld.shared.f32 	%f197, [%r249+24];
	fma.rn.f32 	%f198, %f196, %f197, %f195;
	ld.shared.f32 	%f199, [%r245+28];
	ld.shared.f32 	%f200, [%r249+28];
	fma.rn.f32 	%f381, %f199, %f200, %f198;
	add.s32 	%r395, %r395, 8;
	setp.ne.s32 	%p45, %r395, %r397;
	@%p45 bra 	$L__BB0_56;
$L__BB0_57:
	setp.eq.s32 	%p46, %r75, 0;
	@%p46 bra 	$L__BB0_65;
	and.b32  	%r80, %r139, 3;
	setp.lt.u32 	%p47, %r75, 4;
	@%p47 bra 	$L__BB0_60;
	add.s32 	%r250, %r397, %r73;
	shl.b32 	%r251, %r250, 2;
	mov.u32 	%r252, _ZZ22flash_attention_kernelPfS_S_S_S_S_ifE2qi;
	add.s32 	%r253, %r252, %r251;
	ld.shared.f32 	%f202, [%r253];
	add.s32 	%r254, %r397, %r74;
	shl.b32 	%r255, %r254, 2;
	mov.u32 	%r256, _ZZ22flash_attention_kernelPfS_S_S_S_S_ifE2kj;
	add.s32 	%r257, %r256, %r255;
	ld.shared.f32 	%f203, [%r257];
	fma.rn.f32 	%f204, %f202, %f203, %f381;
	ld.shared.f32 	%f205, [%r253+4];
	ld.shared.f32 	%f206, [%r257+4];
	fma.rn.f32 	%f207, %f205, %f206, %f204;
	ld.shared.f32 	%f208, [%r253+8];
	ld.shared.f32 	%f209, [%r257+8];
	fma.rn.f32 	%f210, %f208, %f209, %f207;
	ld.shared.f32 	%f211, [%r253+12];
	ld.shared.f32 	%f212, [%r257+12];
	fma.rn.f32 	%f381, %f211, %f212, %f210;
	add.s32 	%r397, %r397, 4;
$L__BB0_60:
	setp.eq.s32 	%p48, %r80, 0;
	@%p48 bra 	$L__BB0_65;
	setp.eq.s32 	%p49, %r80, 1;
	@%p49 bra 	$L__BB0_63;
	add.s32 	%r258, %r397, %r73;
	shl.b32 	%r259, %r258, 2;
	mov.u32 	%r260, _ZZ22flash_attention_kernelPfS_S_S_S_S_ifE2qi;
	add.s32 	%r261, %r260, %r259;
	ld.shared.f32 	%f214, [%r261];
	add.s32 	%r262, %r397, %r74;
	shl.b32 	%r263, %r262, 2;
	mov.u32 	%r264, _ZZ22flash_attention_kernelPfS_S_S_S_S_ifE2kj;
	add.s32 	%r265, %r264, %r263;
	ld.shared.f32 	%f215, [%r265];
	fma.rn.f32 	%f216, %f214, %f215, %f381;
	ld.shared.f32 	%f217, [%r261+4];
	ld.shared.f32 	%f218, [%r265+4];
	fma.rn.f32 	%f381, %f217, %f218, %f216;
	add.s32 	%r397, %r397, 2;
$L__BB0_63:
	and.b32  	%r266, %r139, 1;
	setp.eq.b32 	%p50, %r266, 1;
	not.pred 	%p51, %p50;
	@%p51 bra 	$L__BB0_65;
	add.s32 	%r267, %r397, %r73;
	shl.b32 	%r268, %r267, 2;
	mov.u32 	%r269, _ZZ22flash_attention_kernelPfS_S_S_S_S_ifE2qi;
	add.s32 	%r270, %r269, %r268;
	ld.shared.f32 	%f219, [%r270];
	add.s32 	%r271, %r397, %r74;
	shl.b32 	%r272, %r271, 2;
	mov.u32 	%r273, _ZZ22flash_attention_kernelPfS_S_S_S_S_ifE2kj;
	add.s32 	%r274, %r273, %r272;
	ld.shared.f32 	%f220, [%r274];
	fma.rn.f32 	%f381, %f219, %f220, %f381;
$L__BB0_65:
	setp.ne.s32 	%p52, %r1, 0;
	mul.f32 	%f221, %f55, %f381;
	mad.lo.s32 	%r85, %r2, %r4, %r2;
	add.s32 	%r86, %r85, %r1;
	shl.b32 	%r275, %r86, 2;
	mov.u32 	%r276, _ZZ22flash_attention_kernelPfS_S_S_S_S_ifE10shared_sij;
	add.s32 	%r87, %r276, %r275;
	st.shared.f32 	[%r87], %f221;
	bar.sync 	0;
	mov.u32 	%r278, _ZZ22flash_attention_kernelPfS_S_S_S_S_ifE10shared_mij;
	add.s32 	%r88, %r278, %r188;
	@%p52 bra 	$L__BB0_78;
	shl.b32 	%r280, %r85, 2;
	add.s32 	%r89, %r276, %r280;
	ld.shared.f32 	%f389, [%r89];
	and.b32  	%r90, %r4, 7;
	setp.lt.u32 	%p53, %r4, 8;
	mov.b32 	%r401, 0;
	@%p53 bra 	$L__BB0_69;
	and.b32  	%r401, %r4, 2040;
	mov.b32 	%r399, 0;
$L__BB0_68:
	.pragma "nounroll";
	shl.b32 	%r283, %r399, 2;
	add.s32 	%r284, %r89, %r283;
	ld.shared.f32 	%f223, [%r284];
	setp.gt.f32 	%p54, %f389, %f223;
	selp.f32 	%f224, %f389, %f223, %p54;
	ld.shared.f32 	%f225, [%r284+4];
	setp.gt.f32 	%p55, %f224, %f225;
	selp.f32 	%f226, %f224, %f225, %p55;
	ld.shared.f32 	%f227, [%r284+8];
	setp.gt.f32 	%p56, %f226, %f227;
	selp.f32 	%f228, %f226, %f227, %p56;
	ld.shared.f32 	%f229, [%r284+12];
	setp.gt.f32 	%p57, %f228, %f229;
	selp.f32 	%f230, %f228, %f229, %p57;
	ld.shared.f32 	%f231, [%r284+16];
	setp.gt.f32 	%p58, %f230, %f231;
	selp.f32 	%f232, %f230, %f231, %p58;
	ld.shared.f32 	%f233, [%r284+20];
	setp.gt.f32 	%p59, %f232, %f233;
	selp.f32 	%f234, %f232, %f233, %p59;
	ld.shared.f32 	%f235, [%r284+24];
	setp.gt.f32 	%p60, %f234, %f235;
	selp.f32 	%f236, %f234, %f235, %p60;
	ld.shared.f32 	%f237, [%r284+28];
	setp.gt.f32 	%p61, %f236, %f237;
	selp.f32 	%f389, %f236, %f237, %p61;
	add.s32 	%r399, %r399, 8;
	setp.ne.s32 	%p62, %r399, %r401;
	@%p62 bra 	$L__BB0_68;
$L__BB0_69:
	setp.eq.s32 	%p63, %r90, 0;
	@%p63 bra 	$L__BB0_77;
	and.b32  	%r95, %r4, 3;
	setp.lt.u32 	%p64, %r90, 4;
	@%p64 bra 	$L__BB0_72;
	shl.b32 	%r285, %r401, 2;
	add.s32 	%r286, %r89, %r285;
	ld.shared.f32 	%f239, [%r286];
	setp.gt.f32 	%p65, %f389, %f239;
	selp.f32 	%f240, %f389, %f239, %p65;
	ld.shared.f32 	%f241, [%r286+4];
	setp.gt.f32 	%p66, %f240, %f241;
	selp.f32 	%f242, %f240, %f241, %p66;
	ld.shared.f32 	%f243, [%r286+8];
	setp.gt.f32 	%p67, %f242, %f243;
	selp.f32 	%f244, %f242, %f243, %p67;
	ld.shared.f32 	%f245, [%r286+12];
	setp.gt.f32 	%p68, %f244, %f245;
	selp.f32 	%f389, %f244, %f245, %p68;
	add.s32 	%r401, %r401, 4;
$L__BB0_72:
	setp.eq.s32 	%p69, %r95, 0;
	@%p69 bra 	$L__BB0_77;
	setp.eq.s32 	%p70, %r95, 1;
	@%p70 bra 	$L__BB0_75;
	shl.b32 	%r287, %r401, 2;
	add.s32 	%r288, %r89, %r287;
	ld.shared.f32 	%f247, [%r288];
	setp.gt.f32 	%p71, %f389, %f247;
	selp.f32 	%f248, %f389, %f247, %p71;
	ld.shared.f32 	%f249, [%r288+4];
	setp.gt.f32 	%p72, %f248, %f249;
	selp.f32 	%f389, %f248, %f249, %p72;
	add.s32 	%r401, %r401, 2;
$L__BB0_75:
	and.b32  	%r289, %r4, 1;
	setp.eq.b32 	%p73, %r289, 1;
	not.pred 	%p74, %p73;
	@%p74 bra 	$L__BB0_77;
	shl.b32 	%r290, %r401, 2;
	add.s32 	%r291, %r89, %r290;
	ld.shared.f32 	%f250, [%r291];
	setp.gt.f32 	%p75, %f389, %f250;
	selp.f32 	%f389, %f389, %f250, %p75;
$L__BB0_77:
	st.shared.f32 	[%r88], %f389;
$L__BB0_78:
	setp.ne.s32 	%p76, %r1, 0;
	bar.sync 	0;
	ld.shared.f32 	%f251, [%r87];
	ld.shared.f32 	%f252, [%r88];
	sub.f32 	%f253, %f251, %f252;
	mul.f32 	%f254, %f253, 0f3FB8AA3B;
	ex2.approx.f32 	%f255, %f254;
	mov.u32 	%r293, _ZZ22flash_attention_kernelPfS_S_S_S_S_ifE10shared_pij;
	add.s32 	%r294, %r293, %r275;
	st.shared.f32 	[%r294], %f255;
	bar.sync 	0;
	mov.u32 	%r296, _ZZ22flash_attention_kernelPfS_S_S_S_S_ifE10shared_lij;
	add.s32 	%r100, %r296, %r188;
	@%p76 bra 	$L__BB0_92;
	and.b32  	%r101, %r4, 15;
	setp.lt.u32 	%p77, %r4, 16;
	mov.f32 	%f398, 0f00000000;
	mov.b32 	%r405, 0;
	@%p77 bra 	$L__BB0_82;
	and.b32  	%r405, %r4, 2032;
	mov.f32 	%f398, 0f00000000;
	mov.b32 	%r403, 0;
$L__BB0_81:
	.pragma "nounroll";
	add.s32 	%r299, %r403, %r85;
	shl.b32 	%r300, %r299, 2;
	add.s32 	%r302, %r293, %r300;
	ld.shared.f32 	%f259, [%r302];
	add.f32 	%f260, %f398, %f259;
	ld.shared.f32 	%f261, [%r302+4];
	add.f32 	%f262, %f260, %f261;
	ld.shared.f32 	%f263, [%r302+8];
	add.f32 	%f264, %f262, %f263;
	ld.shared.f32 	%f265, [%r302+12];
	add.f32 	%f266, %f264, %f265;
	ld.shared.f32 	%f267, [%r302+16];
	add.f32 	%f268, %f266, %f267;
	ld.shared.f32 	%f269, [%r302+20];
	add.f32 	%f270, %f268, %f269;
	ld.shared.f32 	%f271, [%r302+24];
	add.f32 	%f272, %f270, %f271;
	ld.shared.f32 	%f273, [%r302+28];
	add.f32 	%f274, %f272, %f273;
	ld.shared.f32 	%f275, [%r302+32];
	add.f32 	%f276, %f274, %f275;
	ld.shared.f32 	%f277, [%r302+36];
	add.f32 	%f278, %f276, %f277;
	ld.shared.f32 	%f279, [%r302+40];
	add.f32 	%f280, %f278, %f279;
	ld.shared.f32 	%f281, [%r302+44];
	add.f32 	%f282, %f280, %f281;
	ld.shared.f32 	%f283, [%r302+48];
	add.f32 	%f284, %f282, %f283;
	ld.shared.f32 	%f285, [%r302+52];
	add.f32 	%f286, %f284, %f285;
	ld.shared.f32 	%f287, [%r302+56];
	add.f32 	%f288, %f286, %f287;
	ld.shared.f32 	%f289, [%r302+60];
	add.f32 	%f398, %f288, %f289;
	add.s32 	%r403, %r403, 16;
	setp.ne.s32 	%p78, %r403, %r405;
	@%p78 bra 	$L__BB0_81;
$L__BB0_82:
	setp.eq.s32 	%p79, %r101, 0;
	@%p79 bra 	$L__BB0_91;
	and.b32  	%r106, %r4, 7;
	setp.lt.u32 	%p80, %r101, 8;
	@%p80 bra 	$L__BB0_85;
	add.s32 	%r303, %r405, %r85;
	shl.b32 	%r304, %r303, 2;
	add.s32 	%r306, %r293, %r304;
	ld.shared.f32 	%f291, [%r306];
	add.f32 	%f292, %f398, %f291;
	ld.shared.f32 	%f293, [%r306+4];
	add.f32 	%f294, %f292, %f293;
	ld.shared.f32 	%f295, [%r306+8];
	add.f32 	%f296, %f294, %f295;
	ld.shared.f32 	%f297, [%r306+12];
	add.f32 	%f298, %f296, %f297;
	ld.shared.f32 	%f299, [%r306+16];
	add.f32 	%f300, %f298, %f299;
	ld.shared.f32 	%f301, [%r306+20];
	add.f32 	%f302, %f300, %f301;
	ld.shared.f32 	%f303, [%r306+24];
	add.f32 	%f304, %f302, %f303;
	ld.shared.f32 	%f305, [%r306+28];
	add.f32 	%f398, %f304, %f305;
	add.s32 	%r405, %r405, 8;
$L__BB0_85:
	setp.eq.s32 	%p81, %r106, 0;
	@%p81 bra 	$L__BB0_91;
	and.b32  	%r109, %r4, 3;
	setp.lt.u32 	%p82, %r106, 4;
	@%p82 bra 	$L__BB0_88;
	add.s32 	%r307, %r405, %r85;
	shl.b32 	%r308, %r307, 2;
	add.s32 	%r310, %r293, %r308;
	ld.shared.f32 	%f307, [%r310];
	add.f32 	%f308, %f398, %f307;
	ld.shared.f32 	%f309, [%r310+4];
	add.f32 	%f310, %f308, %f309;
	ld.shared.f32 	%f311, [%r310+8];
	add.f32 	%f312, %f310, %f311;
	ld.shared.f32 	%f313, [%r310+12];
	add.f32 	%f398, %f312, %f313;
	add.s32 	%r405, %r405, 4;
$L__BB0_88:
	setp.eq.s32 	%p83, %r109, 0;
	@%p83 bra 	$L__BB0_91;
	mov.b32 	%r408, 0;
$L__BB0_90:
	.pragma "nounroll";
	add.s32 	%r312, %r405, %r85;
	shl.b32 	%r313, %r312, 2;
	add.s32 	%r315, %r293, %r313;
	ld.shared.f32 	%f314, [%r315];
	add.f32 	%f398, %f398, %f314;
	add.s32 	%r405, %r405, 1;
	add.s32 	%r408, %r408, 1;
	setp.ne.s32 	%p84, %r408, %r109;
	@%p84 bra 	$L__BB0_90;
$L__BB0_91:
	st.shared.f32 	[%r100], %f398;
$L__BB0_92:
	setp.ne.s32 	%p85, %r1, 0;
	bar.sync 	0;
	@%p85 bra 	$L__BB0_108;
	setp.lt.s32 	%p86, %r139, 1;
	ld.shared.f32 	%f315, [%r38];
	ld.shared.f32 	%f316, [%r88];
	setp.gt.f32 	%p87, %f315, %f316;
	selp.f32 	%f39, %f315, %f316, %p87;
	sub.f32 	%f317, %f315, %f39;
	mul.f32 	%f318, %f317, 0f3FB8AA3B;
	ex2.approx.f32 	%f319, %f318;
	ld.shared.f32 	%f320, [%r39];
	mul.f32 	%f40, %f319, %f320;
	sub.f32 	%f321, %f316, %f39;
	mul.f32 	%f322, %f321, 0f3FB8AA3B;
	ex2.approx.f32 	%f41, %f322;
	ld.shared.f32 	%f323, [%r100];
	fma.rn.f32 	%f42, %f41, %f323, %f40;
	@%p86 bra 	$L__BB0_107;
	add.s32 	%r116, %r139, 1;
	mad.lo.s32 	%r117, %r2, %r139, %r2;
	mul.lo.s32 	%r118, %r139, %r3;
	and.b32  	%r119, %r4, 7;
	and.b32  	%r120, %r4, 2040;
	and.b32  	%r317, %r4, -8;
	neg.s32 	%r121, %r317;
	shl.b32 	%r318, %r139, 5;
	add.s32 	%r122, %r318, 32;
	shl.b32 	%r319, %r85, 2;
	add.s32 	%r321, %r319, %r293;
	add.s32 	%r123, %r321, 16;
	shl.b32 	%r322, %r139, 2;
	add.s32 	%r124, %r322, 4;
	mov.b32 	%r409, 0;
$L__BB0_95:
	setp.lt.u32 	%p88, %r4, 8;
	mov.f32 	%f406, 0f00000000;
	mov.b32 	%r414, 0;
	@%p88 bra 	$L__BB0_98;
	shl.b32 	%r324, %r409, 2;
	mov.u32 	%r325, _ZZ22flash_attention_kernelPfS_S_S_S_S_ifE2vj;
	add.s32 	%r411, %r325, %r324;
	mov.f32 	%f406, 0f00000000;
	mov.u32 	%r410, %r123;
	mov.u32 	%r412, %r121;
$L__BB0_97:
	.pragma "nounroll";
	ld.shared.f32 	%f327, [%r410+-16];
	ld.shared.f32 	%f328, [%r411];
	fma.rn.f32 	%f329, %f327, %f328, %f406;
	ld.shared.f32 	%f330, [%r410+-12];
	add.s32 	%r326, %r411, %r124;
	ld.shared.f32 	%f331, [%r326];
	fma.rn.f32 	%f332, %f330, %f331, %f329;
	ld.shared.f32 	%f333, [%r410+-8];
	add.s32 	%r327, %r326, %r124;
	ld.shared.f32 	%f334, [%r327];
	fma.rn.f32 	%f335, %f333, %f334, %f332;
	ld.shared.f32 	%f336, [%r410+-4];
	add.s32 	%r328, %r327, %r124;
	ld.shared.f32 	%f337, [%r328];
	fma.rn.f32 	%f338, %f336, %f337, %f335;
	ld.shared.f32 	%f339, [%r410];
	add.s32 	%r329, %r328, %r124;
	ld.shared.f32 	%f340, [%r329];
	fma.rn.f32 	%f341, %f339, %f340, %f338;
	ld.shared.f32 	%f342, [%r410+4];
	add.s32 	%r330, %r329, %r124;
	ld.shared.f32 	%f343, [%r330];
	fma.rn.f32 	%f344, %f342, %f343, %f341;
	ld.shared.f32 	%f345, [%r410+8];
	add.s32 	%r331, %r330, %r124;
	ld.shared.f32 	%f346, [%r331];
	fma.rn.f32 	%f347, %f345, %f346, %f344;
	ld.shared.f32 	%f348, [%r410+12];
	add.s32 	%r332, %r331, %r124;
	ld.shared.f32 	%f349, [%r332];
	fma.rn.f32 	%f406, %f348, %f349, %f347;
	add.s32 	%r412, %r412, 8;
	add.s32 	%r411, %r411, %r122;
	add.s32 	%r410, %r410, 32;
	setp.ne.s32 	%p89, %r412, 0;
	mov.u32 	%r414, %r120;
	@%p89 bra 	$L__BB0_97;
$L__BB0_98:
	setp.eq.s32 	%p90, %r119, 0;
	@%p90 bra 	$L__BB0_106;
	add.s32 	%r333, %r119, -1;
	setp.lt.u32 	%p91, %r333, 3;
	@%p91 bra 	$L__BB0_101;
	add.s32 	%r334, %r414, %r85;
	shl.b32 	%r335, %r334, 2;
	mov.u32 	%r336, _ZZ22flash_attention_kernelPfS_S_S_S_S_ifE10shared_pij;
	add.s32 	%r337, %r336, %r335;
	ld.shared.f32 	%f351, [%r337];
	mad.lo.s32 	%r338, %r414, %r116, %r409;
	shl.b32 	%r339, %r338, 2;
	mov.u32 	%r340, _ZZ22flash_attention_kernelPfS_S_S_S_S_ifE2vj;
	add.s32 	%r341, %r340, %r339;
	ld.shared.f32 	%f352, [%r341];
	fma.rn.f32 	%f353, %f351, %f352, %f406;
	ld.shared.f32 	%f354, [%r337+4];
	shl.b32 	%r342, %r116, 2;
	add.s32 	%r343, %r341, %r342;
	ld.shared.f32 	%f355, [%r343];
	fma.rn.f32 	%f356, %f354, %f355, %f353;
	ld.shared.f32 	%f357, [%r337+8];
	add.s32 	%r344, %r343, %r342;
	ld.shared.f32 	%f358, [%r344];
	fma.rn.f32 	%f359, %f357, %f358, %f356;
	ld.shared.f32 	%f360, [%r337+12];
	add.s32 	%r345, %r344, %r342;
	ld.shared.f32 	%f361, [%r345];
	fma.rn.f32 	%f406, %f360, %f361, %f359;
	add.s32 	%r414, %r414, 4;
$L__BB0_101:
	and.b32  	%r346, %r4, 3;
	setp.eq.s32 	%p92, %r346, 0;
	@%p92 bra 	$L__BB0_106;
	setp.eq.s32 	%p93, %r346, 1;
	@%p93 bra 	$L__BB0_104;
	add.s32 	%r347, %r414, %r85;
	shl.b32 	%r348, %r347, 2;
	mov.u32 	%r349, _ZZ22flash_attention_kernelPfS_S_S_S_S_ifE10shared_pij;
	add.s32 	%r350, %r349, %r348;
	ld.shared.f32 	%f363, [%r350];
	mad.lo.s32 	%r351, %r414, %r116, %r409;
	shl.b32 	%r352, %r351, 2;
	mov.u32 	%r353, _ZZ22flash_attention_kernelPfS_S_S_S_S_ifE2vj;
	add.s32 	%r354, %r353, %r352;
	ld.shared.f32 	%f364, [%r354];
	fma.rn.f32 	%f365, %f363, %f364, %f406;
	ld.shared.f32 	%f366, [%r350+4];
	shl.b32 	%r355, %r116, 2;
	add.s32 	%r356, %r354, %r355;
	ld.shared.f32 	%f367, [%r356];
	fma.rn.f32 	%f406, %f366, %f367, %f365;
	add.s32 	%r414, %r414, 2;
$L__BB0_104:
	and.b32  	%r357, %r4, 1;
	setp.eq.b32 	%p94, %r357, 1;
	not.pred 	%p95, %p94;
	@%p95 bra 	$L__BB0_106;
	add.s32 	%r358, %r414, %r85;
	shl.b32 	%r359, %r358, 2;
	mov.u32 	%r360, _ZZ22flash_attention_kernelPfS_S_S_S_S_ifE10shared_pij;
	add.s32 	%r361, %r360, %r359;
	ld.shared.f32 	%f368, [%r361];
	mad.lo.s32 	%r362, %r414, %r116, %r409;
	shl.b32 	%r363, %r362, 2;
	mov.u32 	%r364, _ZZ22flash_attention_kernelPfS_S_S_S_S_ifE2vj;
	add.s32 	%r365, %r364, %r363;
	ld.shared.f32 	%f369, [%r365];
	fma.rn.f32 	%f406, %f368, %f369, %f406;
$L__BB0_106:
	add.s32 	%r366, %r409, %r117;
	shl.b32 	%r367, %r366, 2;
	mov.u32 	%r368, _ZZ22flash_attention_kernelPfS_S_S_S_S_ifE2oi;
	add.s32 	%r369, %r368, %r367;
	ld.shared.f32 	%f370, [%r369];
	mul.f32 	%f371, %f406, %f41;
	fma.rn.f32 	%f372, %f40, %f370, %f371;
	div.rn.f32 	%f373, %f372, %f42;
	add.s32 	%r370, %r409, %r118;
	mul.wide.s32 	%rd68, %r370, 4;
	add.s64 	%rd69, %rd4, %rd68;
	st.global.f32 	[%rd69], %f373;
	add.s32 	%r409, %r409, 1;
	setp.ne.s32 	%p96, %r409, %r139;
	@%p96 bra 	$L__BB0_95;
$L__BB0_107:
	mul.wide.s32 	%rd70, %r3, 4;
	add.s64 	%rd71, %rd6, %rd70;
	st.global.f32 	[%rd71], %f39;
	add.s64 	%rd72, %rd5, %rd70;
	st.global.f32 	[%rd72], %f42;
$L__BB0_108:
	bar.sync 	0;
	ret;

}


// ===== COMPILED SASS (sm_100) =====

	.target	sm_100

	.elftype	@"ET_EXEC"


//--------------------- .note.nv.tkinfo           --------------------------
	.section	.note.nv.tkinfo,"",@"SHT_NOTE"
	.sectionflags	@"SHF_NOTE_NV_TKINFO"
	.tkinfo
        /*0018*/ 	.word	0x00000002
        /*0030*/ 	.string	""
        /*0030*/ 	.string	"ptxas"
        /*0030*/ 	.string	"Cuda compilation tools, release 13.0, V13.0.88"
        /*0030*/ 	.string	"Build cuda_13.0.r13.0/compiler.36424714_0"
        /*0030*/ 	.string	"-arch sm_100 -m 64 "



//--------------------- .note.nv.cuinfo           --------------------------
	.section	.note.nv.cuinfo,"",@"SHT_NOTE"
	.sectionflags	@"SHF_NOTE_NV_CUINFO"
        /*0018*/ 	.short	0x0002
        /*001a*/ 	.short	0x0064
        /*001c*/ 	.short	0x0082
	.zero		2


//--------------------- .nv.info                  --------------------------
	.section	.nv.info,"",@"SHT_CUDA_INFO"
	.align	4


	//----- nvinfo : EIATTR_REGCOUNT
	.align		4
        /*0000*/ 	.byte	0x04, 0x2f
        /*0002*/ 	.short	(.L_3 - .L_2)
	.align		4
.L_2:
        /*0004*/ 	.word	index@(_Z22flash_attention_kernelPfS_S_S_S_S_if)
        /*0008*/ 	.word	0x00000020


	//----- nvinfo : EIATTR_FRAME_SIZE
	.align		4
.L_3:
        /*000c*/ 	.byte	0x04, 0x11
        /*000e*/ 	.short	(.L_5 - .L_4)
	.align		4
.L_4:
        /*0010*/ 	.word	index@($__internal_0_$__cuda_sm3x_div_rn_noftz_f32_slowpath)
        /*0014*/ 	.word	0x00000000


	//----- nvinfo : EIATTR_FRAME_SIZE
	.align		4
.L_5:
        /*0018*/ 	.byte	0x04, 0x11
        /*001a*/ 	.short	(.L_7 - .L_6)
	.align		4
.L_6:
        /*001c*/ 	.word	index@(_Z22flash_attention_kernelPfS_S_S_S_S_if)
        /*0020*/ 	.word	0x00000000


	//----- nvinfo : EIATTR_MIN_STACK_SIZE
	.align		4
.L_7:
        /*0024*/ 	.byte	0x04, 0x12
        /*0026*/ 	.short	(.L_9 - .L_8)
	.align		4
.L_8:
        /*0028*/ 	.word	index@(_Z22flash_attention_kernelPfS_S_S_S_S_if)
        /*002c*/ 	.word	0x00000000
.L_9:


//--------------------- .nv.compat                --------------------------
	.section	.nv.compat,"",@"SHT_CUDA_COMPAT_INFO"
	.align	4
        /*0000*/ 	.byte	0x02, 0x09, 0x00, 0x00, 0x02, 0x02, 0x01, 0x00, 0x02, 0x05, 0x05, 0x00, 0x03, 0x07, 0x01, 0x01
        /*0010*/ 	.byte	0x02, 0x03, 0x00, 0x00, 0x02, 0x06, 0x01, 0x00, 0x04, 0x0b, 0x08, 0x00, 0x01, 0x00, 0x00, 0x00
        /*0020*/ 	.byte	0x00, 0x00, 0x00, 0x00


//--------------------- .nv.info._Z22flash_attention_kernelPfS_S_S_S_S_if --------------------------
	.section	.nv.info._Z22flash_attention_kernelPfS_S_S_S_S_if,"",@"SHT_CUDA_INFO"
	.sectionflags	@""
	.align	4


	//----- nvinfo : EIATTR_CUDA_API_VERSION
	.align		4
        /*0000*/ 	.byte	0x04, 0x37
        /*0002*/ 	.short	(.L_11 - .L_10)
.L_10:
        /*0004*/ 	.word	0x00000082


	//----- nvinfo : EIATTR_KPARAM_INFO
	.align		4
.L_11:
        /*0008*/ 	.byte	0x04, 0x17
        /*000a*/ 	.short	(.L_13 - .L_12)
.L_12:
        /*000c*/ 	.word	0x00000000
        /*0010*/ 	.short	0x0007
        /*0012*/ 	.short	0x0034
        /*0014*/ 	.byte	0x00, 0xf0, 0x11, 0x00


	//----- nvinfo : EIATTR_KPARAM_INFO
	.align		4
.L_13:
        /*0018*/ 	.byte	0x04, 0x17
        /*001a*/ 	.short	(.L_15 - .L_14)
.L_14:
        /*001c*/ 	.word	0x00000000
        /*0020*/ 	.short	0x0006
        /*0022*/ 	.short	0x0030
        /*0024*/ 	.byte	0x00, 0xf0, 0x11, 0x00


	//----- nvinfo : EIATTR_KPARAM_INFO
	.align		4
.L_15:
        /*0028*/ 	.byte	0x04, 0x17
        /*002a*/ 	.short	(.L_17 - .L_16)
.L_16:
        /*002c*/ 	.word	0x00000000
        /*0030*/ 	.short	0x0005
        /*0032*/ 	.short	0x0028
        /*0034*/ 	.byte	0x00, 0xf5, 0x21, 0x00


	//----- nvinfo : EIATTR_KPARAM_INFO
	.align		4
.L_17:
        /*0038*/ 	.byte	0x04, 0x17
        /*003a*/ 	.short	(.L_19 - .L_18)
.L_18:
        /*003c*/ 	.word	0x00000000
        /*0040*/ 	.short	0x0004
        /*0042*/ 	.short	0x0020
        /*0044*/ 	.byte	0x00, 0xf5, 0x21, 0x00


	//----- nvinfo : EIATTR_KPARAM_INFO
	.align		4
.L_19:
        /*0048*/ 	.byte	0x04, 0x17
        /*004a*/ 	.short	(.L_21 - .L_20)
.L_20:
        /*004c*/ 	.word	0x00000000
        /*0050*/ 	.short	0x0003
        /*0052*/ 	.short	0x0018
        /*0054*/ 	.byte	0x00, 0xf5, 0x21, 0x00


	//----- nvinfo : EIATTR_KPARAM_INFO
	.align		4
.L_21:
        /*0058*/ 	.byte	0x04, 0x17
        /*005a*/ 	.short	(.L_23 - .L_22)
.L_22:
        /*005c*/ 	.word	0x00000000
        /*0060*/ 	.short	0x0002
        /*0062*/ 	.short	0x0010
        /*0064*/ 	.byte	0x00, 0xf5, 0x21, 0x00


	//----- nvinfo : EIATTR_KPARAM_INFO
	.align		4
.L_23:
        /*0068*/ 	.byte	0x04, 0x17
        /*006a*/ 	.short	(.L_25 - .L_24)
.L_24:
        /*006c*/ 	.word	0x00000000
        /*0070*/ 	.short	0x0001
        /*0072*/ 	.short	0x0008
        /*0074*/ 	.byte	0x00, 0xf5, 0x21, 0x00


	//----- nvinfo : EIATTR_KPARAM_INFO
	.align		4
.L_25:
        /*0078*/ 	.byte	0x04, 0x17
        /*007a*/ 	.short	(.L_27 - .L_26)
.L_26:
        /*007c*/ 	.word	0x00000000
        /*0080*/ 	.short	0x0000
        /*0082*/ 	.short	0x0000
        /*0084*/ 	.byte	0x00, 0xf5, 0x21, 0x00


	//----- nvinfo : EIATTR_SPARSE_MMA_MASK
	.align		4
.L_27:
        /*0088*/ 	.byte	0x03, 0x50
        /*008a*/ 	.short	0x0000


	//----- nvinfo : EIATTR_MAXREG_COUNT
	.align		4
        /*008c*/ 	.byte	0x03, 0x1b
        /*008e*/ 	.short	0x00ff


	//----- nvinfo : EIATTR_NUM_BARRIERS
	.align		4
        /*0090*/ 	.byte	0x02, 0x4c
        /*0092*/ 	.byte	0x01
	.zero		1


	//----- nvinfo : EIATTR_MERCURY_ISA_VERSION
	.align		4
        /*0094*/ 	.byte	0x03, 0x5f
        /*0096*/ 	.short	0x0101


	//----- nvinfo : EIATTR_VRC_CTA_INIT_COUNT
	.align		4
        /*0098*/ 	.byte	0x02, 0x4a
	.zero		1
	.zero		1


	//----- nvinfo : EIATTR_EXIT_INSTR_OFFSETS
	.align		4
        /*009c*/ 	.byte	0x04, 0x1c
        /*009e*/ 	.short	(.L_29 - .L_28)


	//   ....[0]....
.L_28:
        /*00a0*/ 	.word	0x00004140


	//----- nvinfo : EIATTR_CRS_STACK_SIZE
	.align		4
.L_29:
        /*00a4*/ 	.byte	0x04, 0x1e
        /*00a6*/ 	.short	(.L_31 - .L_30)
.L_30:
        /*00a8*/ 	.word	0x00000000


	//----- nvinfo : EIATTR_CBANK_PARAM_SIZE
	.align		4
.L_31:
        /*00ac*/ 	.byte	0x03, 0x19
        /*00ae*/ 	.short	0x0038


	//----- nvinfo : EIATTR_PARAM_CBANK
	.align		4
        /*00b0*/ 	.byte	0x04, 0x0a
        /*00b2*/ 	.short	(.L_33 - .L_32)
	.align		4
.L_32:
        /*00b4*/ 	.word	index@(.nv.constant0._Z22flash_attention_kernelPfS_S_S_S_S_if)
        /*00b8*/ 	.short	0x0380
        /*00ba*/ 	.short	0x0038


	//----- nvinfo : EIATTR_SW_WAR
	.align		4
.L_33:
        /*00bc*/ 	.byte	0x04, 0x36
        /*00be*/ 	.short	(.L_35 - .L_34)
.L_34:
        /*00c0*/ 	.word	0x00000008
.L_35:


//--------------------- .nv.callgraph             --------------------------
	.section	.nv.callgraph,"",@"SHT_CUDA_CALLGRAPH"
	.align	4
	.sectionentsize	8
	.align		4
        /*0000*/ 	.word	0x00000000
	.align		4
        /*0004*/ 	.word	0xffffffff
	.align		4
        /*0008*/ 	.word	0x00000000
	.align		4
        /*000c*/ 	.word	0xfffffffe
	.align		4
        /*0010*/ 	.word	0x00000000
	.align		4
        /*0014*/ 	.word	0xfffffffd
	.align		4
        /*0018*/ 	.word	0x00000000
	.align		4
        /*001c*/ 	.word	0xfffffffc


//--------------------- .nv.constant4             --------------------------
	.section	.nv.constant4,"a",@progbits
	.align	8
	.align		8
.nv.constant4:
        /*0000*/ 	.dword	d_l
	.align		8
        /*0008*/ 	.dword	d_m


//--------------------- .text._Z22flash_attention_kernelPfS_S_S_S_S_if --------------------------
	.section	.text._Z22flash_attention_kernelPfS_S_S_S_S_if,"ax",@progbits
	.align	128
        .global         _Z22flash_attention_kernelPfS_S_S_S_S_if
        .type           _Z22flash_attention_kernelPfS_S_S_S_S_if,@function
        .size           _Z22flash_attention_kernelPfS_S_S_S_S_if,(.L_x_71 - _Z22flash_attention_kernelPfS_S_S_S_S_if)
        .other          _Z22flash_attention_kernelPfS_S_S_S_S_if,@"STO_CUDA_ENTRY STV_DEFAULT"
_Z22flash_attention_kernelPfS_S_S_S_S_if:
.text._Z22flash_attention_kernelPfS_S_S_S_S_if:
[----:B------:R-:W-:Y:S01]  /*0000*/  LDC R1, c[0x0][0x37c] ;  /* 0x0000df00ff017b82 */ /* 0x000fe20000000800 */
[----:B------:R-:W0:Y:S07]  /*0010*/  S2R R0, SR_TID.Y ;  /* 0x0000000000007919 */ /* 0x000e2e0000002200 */
[----:B------:R-:W1:Y:S01]  /*0020*/  LDC R3, c[0x0][0x3b0] ;  /* 0x0000ec00ff037b82 */ /* 0x000e620000000800 */
[----:B------:R-:W2:Y:S01]  /*0030*/  LDCU.64 UR6, c[0x0][0x358] ;  /* 0x00006b00ff0677ac */ /* 0x000ea20008000a00 */
[----:B------:R-:W-:Y:S01]  /*0040*/  BSSY.RECONVERGENT B0, `(.L_x_0) ;  /* 0x0000084000007945 */ /* 0x000fe20003800200 */
[----:B------:R-:W3:Y:S05]  /*0050*/  S2R R12, SR_TID.X ;  /* 0x00000000000c7919 */ /* 0x000eea0000002100 */
[----:B------:R-:W3:Y:S08]  /*0060*/  S2UR UR4, SR_CTAID.X ;  /* 0x00000000000479c3 */ /* 0x000ef00000002500 */
[----:B------:R-:W3:Y:S08]  /*0070*/  LDC R7, c[0x0][0x360] ;  /* 0x0000d800ff077b82 */ /* 0x000ef00000000800 */
[----:B------:R-:W4:Y:S01]  /*0080*/  LDC R5, c[0x0][0x364] ;  /* 0x0000d900ff057b82 */ /* 0x000f220000000800 */
[----:B-1----:R-:W-:-:S04]  /*0090*/  ISETP.GE.AND P1, PT, R3, 0x1, PT ;  /* 0x000000010300780c */ /* 0x002fc80003f26270 */
[----:B0-----:R-:W-:Y:S01]  /*00a0*/  ISETP.NE.OR P0, PT, R0, RZ, !P1 ;  /* 0x000000ff0000720c */ /* 0x001fe20004f05670 */
[----:B---3--:R-:W-:-:S12]  /*00b0*/  IMAD R4, R7, UR4, R12 ;  /* 0x0000000407047c24 */ /* 0x008fd8000f8e020c */
[----:B--2---:R-:W-:Y:S05]  /*00c0*/  @P0 BRA `(.L_x_1) ;  /* 0x0000000400ec0947 */ /* 0x004fea0003800000 */
[C---:B------:R-:W-:Y:S01]  /*00d0*/  ISETP.GE.U32.AND P0, PT, R3.reuse, 0x10, PT ;  /* 0x000000100300780c */ /* 0x040fe20003f06070 */
[----:B------:R-:W-:Y:S01]  /*00e0*/  IMAD R2, R12, R3, R12 ;  /* 0x000000030c027224 */ /* 0x000fe200078e020c */
[----:B------:R-:W-:Y:S01]  /*00f0*/  LOP3.LUT R23, R3, 0xf, RZ, 0xc0, !PT ;  /* 0x0000000f03177812 */ /* 0x000fe200078ec0ff */
[----:B------:R-:W-:-:S03]  /*0100*/  IMAD.MOV.U32 R7, RZ, RZ, RZ ;  /* 0x000000ffff077224 */ /* 0x000fc600078e00ff */
[----:B------:R-:W-:-:S07]  /*0110*/  ISETP.NE.AND P2, PT, R23, RZ, PT ;  /* 0x000000ff1700720c */ /* 0x000fce0003f45270 */
[----:B------:R-:W-:Y:S06]  /*0120*/  @!P0 BRA `(.L_x_2) ;  /* 0x0000000000b88947 */ /* 0x000fec0003800000 */
[----:B------:R-:W0:Y:S01]  /*0130*/  S2UR UR5, SR_CgaCtaId ;  /* 0x00000000000579c3 */ /* 0x000e220000008800 */
[----:B------:R-:W-:Y:S01]  /*0140*/  UMOV UR4, 0x400 ;  /* 0x0000040000047882 */ /* 0x000fe20000000000 */
[----:B------:R-:W-:Y:S01]  /*0150*/  LOP3.LUT R7, R3, 0x7ffffff0, RZ, 0xc0, !PT ;  /* 0x7ffffff003077812 */ /* 0x000fe200078ec0ff */
[----:B------:R-:W-:-:S04]  /*0160*/  UIADD3 UR4, UPT, UPT, UR4, 0x2200, URZ ;  /* 0x0000220004047890 */ /* 0x000fc8000fffe0ff */
[----:B0-----:R-:W-:-:S03]  /*0170*/  ULEA UR5, UR5, UR4, 0x18 ;  /* 0x0000000405057291 */ /* 0x001fc6000f8ec0ff */
[----:B------:R-:W-:-:S09]  /*0180*/  UMOV UR4, URZ ;  /* 0x000000ff00047c82 */ /* 0x000fd20008000000 */
.L_x_3:
[----:B0-----:R-:W0:Y:S01]  /*0190*/  LDC.64 R8, c[0x0][0x390] ;  /* 0x0000e400ff087b82 */ /* 0x001e220000000a00 */
[----:B------:R-:W-:-:S04]  /*01a0*/  IMAD R11, R4, R3, UR4 ;  /* 0x00000004040b7e24 */ /* 0x000fc8000f8e0203 */
[----:B0-----:R-:W-:-:S05]  /*01b0*/  IMAD.WIDE R8, R11, 0x4, R8 ;  /* 0x000000040b087825 */ /* 0x001fca00078e0208 */
[----:B------:R-:W2:Y:S04]  /*01c0*/  LDG.E R6, desc[UR6][R8.64] ;  /* 0x0000000608067981 */ /* 0x000ea8000c1e1900 */
[----:B------:R-:W3:Y:S04]  /*01d0*/  LDG.E R14, desc[UR6][R8.64+0x4] ;  /* 0x00000406080e7981 */ /* 0x000ee8000c1e1900 */
[----:B------:R-:W5:Y:S04]  /*01e0*/  LDG.E R16, desc[UR6][R8.64+0x8] ;  /* 0x0000080608107981 */ /* 0x000f68000c1e1900 */
[----:B------:R-:W4:Y:S04]  /*01f0*/  LDG.E R18, desc[UR6][R8.64+0xc] ;  /* 0x00000c0608127981 */ /* 0x000f28000c1e1900 */
        /* <DEDUP_REMOVED lines=11> */
[----:B------:R-:W4:Y:S01]  /*02b0*/  LDG.E R27, desc[UR6][R8.64+0x3c] ;  /* 0x00003c06081b7981 */ /* 0x000f22000c1e1900 */
[----:B------:R-:W-:Y:S01]  /*02c0*/  VIADD R10, R2, UR4 ;  /* 0x00000004020a7c36 */ /* 0x000fe20008000000 */
[----:B------:R-:W-:-:S04]  /*02d0*/  UIADD3 UR4, UPT, UPT, UR4, 0x10, URZ ;  /* 0x0000001004047890 */ /* 0x000fc8000fffe0ff */
[----:B------:R-:W-:Y:S02]  /*02e0*/  LEA R11, R10, UR5, 0x2 ;  /* 0x000000050a0b7c11 */ /* 0x000fe4000f8e10ff */
[----:B------:R-:W-:-:S03]  /*02f0*/  ISETP.NE.AND P0, PT, R7, UR4, PT ;  /* 0x0000000407007c0c */ /* 0x000fc6000bf05270 */
[----:B--2---:R0:W-:Y:S04]  /*0300*/  STS [R11], R6 ;  /* 0x000000060b007388 */ /* 0x0041e80000000800 */
[----:B---3--:R0:W-:Y:S04]  /*0310*/  STS [R11+0x4], R14 ;  /* 0x0000040e0b007388 */ /* 0x0081e80000000800 */
[----:B-----5:R0:W-:Y:S04]  /*0320*/  STS [R11+0x8], R16 ;  /* 0x000008100b007388 */ /* 0x0201e80000000800 */
[----:B----4-:R0:W-:Y:S04]  /*0330*/  STS [R11+0xc], R18 ;  /* 0x00000c120b007388 */ /* 0x0101e80000000800 */
[----:B------:R0:W-:Y:S04]  /*0340*/  STS [R11+0x10], R20 ;  /* 0x000010140b007388 */ /* 0x0001e80000000800 */
        /* <DEDUP_REMOVED lines=10> */
[----:B------:R0:W-:Y:S01]  /*03f0*/  STS [R11+0x3c], R27 ;  /* 0x00003c1b0b007388 */ /* 0x0001e20000000800 */
[----:B------:R-:W-:Y:S05]  /*0400*/  @P0 BRA `(.L_x_3) ;  /* 0xfffffffc00600947 */ /* 0x000fea000383ffff */
.L_x_2:
[----:B------:R-:W-:Y:S05]  /*0410*/  @!P2 BRA `(.L_x_1) ;  /* 0x000000040018a947 */ /* 0x000fea0003800000 */
[----:B------:R-:W-:Y:S02]  /*0420*/  ISETP.GE.U32.AND P0, PT, R23, 0x8, PT ;  /* 0x000000081700780c */ /* 0x000fe40003f06070 */
[----:B0-----:R-:W-:-:S04]  /*0430*/  LOP3.LUT R13, R3, 0x7, RZ, 0xc0, !PT ;  /* 0x00000007030d7812 */ /* 0x001fc800078ec0ff */
[----:B------:R-:W-:-:S07]  /*0440*/  ISETP.NE.AND P2, PT, R13, RZ, PT ;  /* 0x000000ff0d00720c */ /* 0x000fce0003f45270 */
[----:B------:R-:W-:Y:S06]  /*0450*/  @!P0 BRA `(.L_x_4) ;  /* 0x0000000000688947 */ /* 0x000fec0003800000 */
[----:B------:R-:W0:Y:S01]  /*0460*/  LDC.64 R8, c[0x0][0x390] ;  /* 0x0000e400ff087b82 */ /* 0x000e220000000a00 */
[----:B------:R-:W-:-:S04]  /*0470*/  IMAD R11, R4, R3, R7 ;  /* 0x00000003040b7224 */ /* 0x000fc800078e0207 */
        /* <DEDUP_REMOVED lines=8> */
[----:B------:R-:W4:Y:S01]  /*0500*/  LDG.E R26, desc[UR6][R8.64+0x1c] ;  /* 0x00001c06081a7981 */ /* 0x000f22000c1e1900 */
[----:B------:R-:W0:Y:S01]  /*0510*/  S2UR UR5, SR_CgaCtaId ;  /* 0x00000000000579c3 */ /* 0x000e220000008800 */
[----:B------:R-:W-:Y:S01]  /*0520*/  UMOV UR4, 0x400 ;  /* 0x0000040000047882 */ /* 0x000fe20000000000 */
[----:B------:R-:W-:Y:S01]  /*0530*/  IMAD.IADD R10, R2, 0x1, R7 ;  /* 0x00000001020a7824 */ /* 0x000fe200078e0207 */
[----:B------:R-:W-:Y:S01]  /*0540*/  UIADD3 UR4, UPT, UPT, UR4, 0x2200, URZ ;  /* 0x0000220004047890 */ /* 0x000fe2000fffe0ff */
[----:B------:R-:W-:-:S03]  /*0550*/  VIADD R7, R7, 0x8 ;  /* 0x0000000807077836 */ /* 0x000fc60000000000 */
[----:B0-----:R-:W-:-:S06]  /*0560*/  ULEA UR4, UR5, UR4, 0x18 ;  /* 0x0000000405047291 */ /* 0x001fcc000f8ec0ff */
[----:B------:R-:W-:-:S05]  /*0570*/  LEA R11, R10, UR4, 0x2 ;  /* 0x000000040a0b7c11 */ /* 0x000fca000f8e10ff */
[----:B--2---:R0:W-:Y:S04]  /*0580*/  STS [R11], R6 ;  /* 0x000000060b007388 */ /* 0x0041e80000000800 */
[----:B---3--:R0:W-:Y:S04]  /*0590*/  STS [R11+0x4], R14 ;  /* 0x0000040e0b007388 */ /* 0x0081e80000000800 */
[----:B-----5:R0:W-:Y:S04]  /*05a0*/  STS [R11+0x8], R16 ;  /* 0x000008100b007388 */ /* 0x0201e80000000800 */
[----:B----4-:R0:W-:Y:S04]  /*05b0*/  STS [R11+0xc], R18 ;  /* 0x00000c120b007388 */ /* 0x0101e80000000800 */
[----:B------:R0:W-:Y:S04]  /*05c0*/  STS [R11+0x10], R20 ;  /* 0x000010140b007388 */ /* 0x0001e80000000800 */
[----:B------:R0:W-:Y:S04]  /*05d0*/  STS [R11+0x14], R22 ;  /* 0x000014160b007388 */ /* 0x0001e80000000800 */
[----:B------:R0:W-:Y:S04]  /*05e0*/  STS [R11+0x18], R24 ;  /* 0x000018180b007388 */ /* 0x0001e80000000800 */
[----:B------:R0:W-:Y:S02]  /*05f0*/  STS [R11+0x1c], R26 ;  /* 0x00001c1a0b007388 */ /* 0x0001e40000000800 */
.L_x_4:
[----:B------:R-:W-:Y:S05]  /*0600*/  @!P2 BRA `(.L_x_1) ;  /* 0x00000000009ca947 */ /* 0x000fea0003800000 */
[----:B------:R-:W-:Y:S02]  /*0610*/  ISETP.GE.U32.AND P0, PT, R13, 0x4, PT ;  /* 0x000000040d00780c */ /* 0x000fe40003f06070 */
[----:B------:R-:W-:-:S04]  /*0620*/  LOP3.LUT R15, R3, 0x3, RZ, 0xc0, !PT ;  /* 0x00000003030f7812 */ /* 0x000fc800078ec0ff */
[----:B------:R-:W-:-:S07]  /*0630*/  ISETP.NE.AND P2, PT, R15, RZ, PT ;  /* 0x000000ff0f00720c */ /* 0x000fce0003f45270 */
[----:B------:R-:W-:Y:S06]  /*0640*/  @!P0 BRA `(.L_x_5) ;  /* 0x0000000000488947 */ /* 0x000fec0003800000 */
[----:B------:R-:W1:Y:S01]  /*0650*/  LDC.64 R8, c[0x0][0x390] ;  /* 0x0000e400ff087b82 */ /* 0x000e620000000a00 */
[----:B0-----:R-:W-:-:S04]  /*0660*/  IMAD R11, R4, R3, R7 ;  /* 0x00000003040b7224 */ /* 0x001fc800078e0207 */
[----:B-1----:R-:W-:-:S05]  /*0670*/  IMAD.WIDE R8, R11, 0x4, R8 ;  /* 0x000000040b087825 */ /* 0x002fca00078e0208 */
[----:B------:R-:W2:Y:S04]  /*0680*/  LDG.E R6, desc[UR6][R8.64] ;  /* 0x0000000608067981 */ /* 0x000ea8000c1e1900 */
[----:B------:R-:W3:Y:S04]  /*0690*/  LDG.E R14, desc[UR6][R8.64+0x4] ;  /* 0x00000406080e7981 */ /* 0x000ee8000c1e1900 */
[----:B------:R-:W5:Y:S04]  /*06a0*/  LDG.E R16, desc[UR6][R8.64+0x8] ;  /* 0x0000080608107981 */ /* 0x000f68000c1e1900 */
        /* <DEDUP_REMOVED lines=11> */
[----:B----4-:R1:W-:Y:S02]  /*0760*/  STS [R11+0xc], R18 ;  /* 0x00000c120b007388 */ /* 0x0103e40000000800 */
.L_x_5:
[----:B------:R-:W-:Y:S05]  /*0770*/  @!P2 BRA `(.L_x_1) ;  /* 0x000000000040a947 */ /* 0x000fea0003800000 */
[----:B------:R-:W2:Y:S01]  /*0780*/  S2UR UR5, SR_CgaCtaId ;  /* 0x00000000000579c3 */ /* 0x000ea20000008800 */
[----:B------:R-:W-:Y:S02]  /*0790*/  UMOV UR4, 0x400 ;  /* 0x0000040000047882 */ /* 0x000fe40000000000 */
[----:B------:R-:W-:-:S05]  /*07a0*/  UIADD3 UR4, UPT, UPT, UR4, 0x2200, URZ ;  /* 0x0000220004047890 */ /* 0x000fca000fffe0ff */
[----:B01----:R-:W0:Y:S01]  /*07b0*/  LDC.64 R10, c[0x0][0x390] ;  /* 0x0000e400ff0a7b82 */ /* 0x003e220000000a00 */
[----:B--2---:R-:W-:-:S03]  /*07c0*/  ULEA UR5, UR5, UR4, 0x18 ;  /* 0x0000000405057291 */ /* 0x004fc6000f8ec0ff */
[----:B------:R-:W-:-:S09]  /*07d0*/  UMOV UR4, URZ ;  /* 0x000000ff00047c82 */ /* 0x000fd20008000000 */
.L_x_6:
[----:B------:R-:W-:-:S04]  /*07e0*/  IMAD R9, R4, R3, R7 ;  /* 0x0000000304097224 */ /* 0x000fc800078e0207 */
[----:B0-2---:R-:W-:-:S06]  /*07f0*/  IMAD.WIDE R8, R9, 0x4, R10 ;  /* 0x0000000409087825 */ /* 0x005fcc00078e020a */
[----:B------:R-:W2:Y:S01]  /*0800*/  LDG.E R8, desc[UR6][R8.64] ;  /* 0x0000000608087981 */ /* 0x000ea2000c1e1900 */
[----:B------:R-:W-:Y:S01]  /*0810*/  IMAD.IADD R6, R2, 0x1, R7 ;  /* 0x0000000102067824 */ /* 0x000fe200078e0207 */
[----:B------:R-:W-:Y:S01]  /*0820*/  UIADD3 UR4, UPT, UPT, UR4, 0x1, URZ ;  /* 0x0000000104047890 */ /* 0x000fe2000fffe0ff */
[----:B------:R-:W-:-:S03]  /*0830*/  VIADD R7, R7, 0x1 ;  /* 0x0000000107077836 */ /* 0x000fc60000000000 */
[----:B------:R-:W-:Y:S02]  /*0840*/  LEA R13, R6, UR5, 0x2 ;  /* 0x00000005060d7c11 */ /* 0x000fe4000f8e10ff */
[----:B------:R-:W-:-:S03]  /*0850*/  ISETP.NE.AND P0, PT, R15, UR4, PT ;  /* 0x000000040f007c0c */ /* 0x000fc6000bf05270 */
[----:B--2---:R2:W-:Y:S10]  /*0860*/  STS [R13], R8 ;  /* 0x000000080d007388 */ /* 0x0045f40000000800 */
[----:B------:R-:W-:Y:S05]  /*0870*/  @P0 BRA `(.L_x_6) ;  /* 0xfffffffc00d80947 */ /* 0x000fea000383ffff */
.L_x_1:
[----:B------:R-:W-:Y:S05]  /*0880*/  BSYNC.RECONVERGENT B0 ;  /* 0x0000000000007941 */ /* 0x000fea0003800200 */
.L_x_0:
[----:B------:R-:W-:Y:S01]  /*0890*/  ISETP.GT.AND P0, PT, R3, RZ, PT ;  /* 0x000000ff0300720c */ /* 0x000fe20003f04270 */
[----:B------:R-:W-:Y:S03]  /*08a0*/  BSSY.RECONVERGENT B0, `(.L_x_7) ;  /* 0x0000088000007945 */ /* 0x000fe60003800200 */
[----:B------:R-:W-:-:S13]  /*08b0*/  ISETP.EQ.AND P0, PT, R12, RZ, P0 ;  /* 0x000000ff0c00720c */ /* 0x000fda0000702270 */
[----:B------:R-:W-:Y:S05]  /*08c0*/  @!P0 BRA `(.L_x_8) ;  /* 0x0000000800148947 */ /* 0x000fea0003800000 */
[C---:B------:R-:W-:Y:S01]  /*08d0*/  ISETP.GE.U32.AND P2, PT, R3.reuse, 0x10, PT ;  /* 0x000000100300780c */ /* 0x040fe20003f46070 */
[----:B------:R-:W-:Y:S01]  /*08e0*/  HFMA2 R7, -RZ, RZ, 0, 0 ;  /* 0x00000000ff077431 */ /* 0x000fe200000001ff */
[----:B0-----:R-:W-:Y:S01]  /*08f0*/  LOP3.LUT R21, R3, 0xf, RZ, 0xc0, !PT ;  /* 0x0000000f03157812 */ /* 0x001fe200078ec0ff */
[----:B------:R-:W-:-:S03]  /*0900*/  IMAD R2, R0, R3, RZ ;  /* 0x0000000300027224 */ /* 0x000fc600078e02ff */
        /* <DEDUP_REMOVED lines=8> */
.L_x_10:
[----:B0-2---:R-:W0:Y:S01]  /*0990*/  LDC.64 R8, c[0x0][0x380] ;  /* 0x0000e000ff087b82 */ /* 0x005e220000000a00 */
[----:B-1----:R-:W-:-:S04]  /*09a0*/  VIADD R11, R2, UR4 ;  /* 0x00000004020b7c36 */ /* 0x002fc80008000000 */
[----:B0-----:R-:W-:-:S05]  /*09b0*/  IMAD.WIDE.U32 R8, R11, 0x4, R8 ;  /* 0x000000040b087825 */ /* 0x001fca00078e0008 */
        /* <DEDUP_REMOVED lines=16> */
[----:B------:R-:W-:Y:S01]  /*0ac0*/  IMAD.IADD R11, R11, 0x1, R0 ;  /* 0x000000010b0b7824 */ /* 0x000fe200078e0200 */
        /* <DEDUP_REMOVED lines=20> */
.L_x_9:
[----:B------:R-:W-:Y:S05]  /*0c10*/  @!P3 BRA `(.L_x_8) ;  /* 0x000000040040b947 */ /* 0x000fea0003800000 */
[----:B------:R-:W-:Y:S02]  /*0c20*/  ISETP.GE.U32.AND P3, PT, R21, 0x8, PT ;  /* 0x000000081500780c */ /* 0x000fe40003f66070 */
[----:B0-----:R-:W-:-:S04]  /*0c30*/  LOP3.LUT R15, R3, 0x7, RZ, 0xc0, !PT ;  /* 0x00000007030f7812 */ /* 0x001fc800078ec0ff */
[----:B------:R-:W-:-:S07]  /*0c40*/  ISETP.NE.AND P2, PT, R15, RZ, PT ;  /* 0x000000ff0f00720c */ /* 0x000fce0003f45270 */
[----:B------:R-:W-:Y:S06]  /*0c50*/  @!P3 BRA `(.L_x_11) ;  /* 0x00000000007cb947 */ /* 0x000fec0003800000 */
[----:B-1----:R-:W0:Y:S01]  /*0c60*/  LDC.64 R10, c[0x0][0x380] ;  /* 0x0000e000ff0a7b82 */ /* 0x002e220000000a00 */
[----:B------:R-:W1:Y:S01]  /*0c70*/  LDCU.64 UR4, c[0x0][0x380] ;  /* 0x00007000ff0477ac */ /* 0x000e620008000a00 */
[C---:B------:R-:W-:Y:S01]  /*0c80*/  IADD3 R6, P3, PT, R2.reuse, R7, RZ ;  /* 0x0000000702067210 */ /* 0x040fe20007f7e0ff */
[----:B--2---:R-:W-:-:S04]  /*0c90*/  IMAD.IADD R13, R2, 0x1, R7 ;  /* 0x00000001020d7824 */ /* 0x004fc800078e0207 */
[----:B------:R-:W-:Y:S01]  /*0ca0*/  IMAD.X R9, RZ, RZ, RZ, P3 ;  /* 0x000000ffff097224 */ /* 0x000fe200018e06ff */
[----:B-1----:R-:W-:-:S04]  /*0cb0*/  LEA R8, P3, R6, UR4, 0x2 ;  /* 0x0000000406087c11 */ /* 0x002fc8000f8610ff */
[----:B------:R-:W-:Y:S01]  /*0cc0*/  LEA.HI.X R9, R6, UR5, R9, 0x2, P3 ;  /* 0x0000000506097c11 */ /* 0x000fe200098f1409 */
[----:B0-----:R-:W-:-:S04]  /*0cd0*/  IMAD.WIDE.U32 R10, R13, 0x4, R10 ;  /* 0x000000040d0a7825 */ /* 0x001fc800078e000a */
        /* <DEDUP_REMOVED lines=9> */
[----:B------:R-:W-:-:S02]  /*0d70*/  UMOV UR4, 0x400 ;  /* 0x0000040000047882 */ /* 0x000fc40000000000 */
[----:B------:R-:W-:Y:S01]  /*0d80*/  UIADD3 UR4, UPT, UPT, UR4, 0x4280, URZ ;  /* 0x0000428004047890 */ /* 0x000fe2000fffe0ff */
[----:B------:R-:W-:-:S03]  /*0d90*/  IMAD.IADD R13, R13, 0x1, R0 ;  /* 0x000000010d0d7824 */ /* 0x000fc600078e0200 */
[----:B0-----:R-:W-:-:S06]  /*0da0*/  ULEA UR4, UR5, UR4, 0x18 ;  /* 0x0000000405047291 */ /* 0x001fcc000f8ec0ff */
[----:B------:R-:W-:Y:S01]  /*0db0*/  LEA R13, R13, UR4, 0x2 ;  /* 0x000000040d0d7c11 */ /* 0x000fe2000f8e10ff */
[----:B------:R-:W-:-:S04]  /*0dc0*/  VIADD R7, R7, 0x8 ;  /* 0x0000000807077836 */ /* 0x000fc80000000000 */
[----:B--2---:R0:W-:Y:S04]  /*0dd0*/  STS [R13+0x4], R6 ;  /* 0x000004060d007388 */ /* 0x0041e80000000800 */
[----:B---3--:R0:W-:Y:S04]  /*0de0*/  STS [R13], R10 ;  /* 0x0000000a0d007388 */ /* 0x0081e80000000800 */
[----:B-----5:R0:W-:Y:S04]  /*0df0*/  STS [R13+0x8], R14 ;  /* 0x0000080e0d007388 */ /* 0x0201e80000000800 */
[----:B----4-:R0:W-:Y:S04]  /*0e00*/  STS [R13+0xc], R16 ;  /* 0x00000c100d007388 */ /* 0x0101e80000000800 */
[----:B------:R0:W-:Y:S04]  /*0e10*/  STS [R13+0x10], R18 ;  /* 0x000010120d007388 */ /* 0x0001e80000000800 */
[----:B------:R0:W-:Y:S04]  /*0e20*/  STS [R13+0x14], R20 ;  /* 0x000014140d007388 */ /* 0x0001e80000000800 */
[----:B------:R0:W-:Y:S04]  /*0e30*/  STS [R13+0x18], R22 ;  /* 0x000018160d007388 */ /* 0x0001e80000000800 */
[----:B------:R0:W-:Y:S02]  /*0e40*/  STS [R13+0x1c], R24 ;  /* 0x00001c180d007388 */ /* 0x0001e40000000800 */
.L_x_11:
[----:B------:R-:W-:Y:S05]  /*0e50*/  @!P2 BRA `(.L_x_8) ;  /* 0x0000000000b0a947 */ /* 0x000fea0003800000 */
[----:B------:R-:W-:Y:S02]  /*0e60*/  ISETP.GE.U32.AND P3, PT, R15, 0x4, PT ;  /* 0x000000040f00780c */ /* 0x000fe40003f66070 */
[----:B01----:R-:W-:-:S04]  /*0e70*/  LOP3.LUT R14, R3, 0x3, RZ, 0xc0, !PT ;  /* 0x00000003030e7812 */ /* 0x003fc800078ec0ff */
[----:B------:R-:W-:-:S07]  /*0e80*/  ISETP.NE.AND P2, PT, R14, RZ, PT ;  /* 0x000000ff0e00720c */ /* 0x000fce0003f45270 */
[----:B------:R-:W-:Y:S06]  /*0e90*/  @!P3 BRA `(.L_x_12) ;  /* 0x00000000005cb947 */ /* 0x000fec0003800000 */
[----:B------:R-:W0:Y:S01]  /*0ea0*/  LDC.64 R10, c[0x0][0x380] ;  /* 0x0000e000ff0a7b82 */ /* 0x000e220000000a00 */
[----:B------:R-:W1:Y:S01]  /*0eb0*/  LDCU.64 UR4, c[0x0][0x380] ;  /* 0x00007000ff0477ac */ /* 0x000e620008000a00 */
[C---:B------:R-:W-:Y:S01]  /*0ec0*/  IADD3 R6, P3, PT, R2.reuse, R7, RZ ;  /* 0x0000000702067210 */ /* 0x040fe20007f7e0ff */
[----:B--2---:R-:W-:-:S03]  /*0ed0*/  IMAD.IADD R13, R2, 0x1, R7 ;  /* 0x00000001020d7824 */ /* 0x004fc600078e0207 */
[----:B------:R-:W-:Y:S02]  /*0ee0*/  IADD3.X R9, PT, PT, RZ, RZ, RZ, P3, !PT ;  /* 0x000000ffff097210 */ /* 0x000fe40001ffe4ff */
[----:B-1----:R-:W-:-:S04]  /*0ef0*/  LEA R8, P3, R6, UR4, 0x2 ;  /* 0x0000000406087c11 */ /* 0x002fc8000f8610ff */
[----:B------:R-:W-:Y:S01]  /*0f00*/  LEA.HI.X R9, R6, UR5, R9, 0x2, P3 ;  /* 0x0000000506097c11 */ /* 0x000fe200098f1409 */
[----:B0-----:R-:W-:-:S04]  /*0f10*/  IMAD.WIDE.U32 R10, R13, 0x4, R10 ;  /* 0x000000040d0a7825 */ /* 0x001fc800078e000a */
[----:B------:R-:W2:Y:S04]  /*0f20*/  LDG.E R6, desc[UR6][R8.64+0x4] ;  /* 0x0000040608067981 */ /* 0x000ea8000c1e1900 */
[----:B------:R-:W3:Y:S04]  /*0f30*/  LDG.E R10, desc[UR6][R10.64] ;  /* 0x000000060a0a7981 */ /* 0x000ee8000c1e1900 */
[----:B------:R-:W5:Y:S04]  /*0f40*/  LDG.E R16, desc[UR6][R8.64+0x8] ;  /* 0x0000080608107981 */ /* 0x000f68000c1e1900 */
        /* <DEDUP_REMOVED lines=11> */
[----:B----4-:R0:W-:Y:S02]  /*1000*/  STS [R13+0xc], R18 ;  /* 0x00000c120d007388 */ /* 0x0101e40000000800 */
.L_x_12:
[----:B------:R-:W-:Y:S05]  /*1010*/  @!P2 BRA `(.L_x_8) ;  /* 0x000000000040a947 */ /* 0x000fea0003800000 */
[----:B------:R-:W1:Y:S01]  /*1020*/  S2UR UR5, SR_CgaCtaId ;  /* 0x00000000000579c3 */ /* 0x000e620000008800 */
[----:B------:R-:W-:Y:S02]  /*1030*/  UMOV UR4, 0x400 ;  /* 0x0000040000047882 */ /* 0x000fe40000000000 */
[----:B------:R-:W-:-:S05]  /*1040*/  UIADD3 UR4, UPT, UPT, UR4, 0x4280, URZ ;  /* 0x0000428004047890 */ /* 0x000fca000fffe0ff */
[----:B0-----:R-:W0:Y:S01]  /*1050*/  LDC.64 R10, c[0x0][0x380] ;  /* 0x0000e000ff0a7b82 */ /* 0x001e220000000a00 */
[----:B-1----:R-:W-:-:S03]  /*1060*/  ULEA UR5, UR5, UR4, 0x18 ;  /* 0x0000000405057291 */ /* 0x002fc6000f8ec0ff */
[----:B------:R-:W-:-:S09]  /*1070*/  UMOV UR4, URZ ;  /* 0x000000ff00047c82 */ /* 0x000fd20008000000 */
.L_x_13:
[----:B--23--:R-:W-:-:S04]  /*1080*/  IMAD.IADD R13, R2, 0x1, R7 ;  /* 0x00000001020d7824 */ /* 0x00cfc800078e0207 */
[----:B0-----:R-:W-:-:S06]  /*1090*/  IMAD.WIDE.U32 R8, R13, 0x4, R10 ;  /* 0x000000040d087825 */ /* 0x001fcc00078e000a */
        /* <DEDUP_REMOVED lines=8> */
.L_x_8:
[----:B------:R-:W-:Y:S05]  /*1120*/  BSYNC.RECONVERGENT B0 ;  /* 0x0000000000007941 */ /* 0x000fea0003800200 */
.L_x_7:
[----:B------:R-:W5:Y:S01]  /*1130*/  S2UR UR9, SR_CgaCtaId ;  /* 0x00000000000979c3 */ /* 0x000f620000008800 */
[----:B------:R-:W-:Y:S01]  /*1140*/  UMOV UR8, 0x400 ;  /* 0x0000040000087882 */ /* 0x000fe20000000000 */
[----:B------:R-:W-:Y:S01]  /*1150*/  ISETP.NE.AND P2, PT, R0, RZ, PT ;  /* 0x000000ff0000720c */ /* 0x000fe20003f45270 */
[----:B------:R-:W-:Y:S01]  /*1160*/  UIADD3 UR4, UPT, UPT, UR8, 0x8380, URZ ;  /* 0x0000838008047890 */ /* 0x000fe2000fffe0ff */
[----:B------:R-:W-:Y:S01]  /*1170*/  BSSY.RECONVERGENT B0, `(.L_x_14) ;  /* 0x0000084000007945 */ /* 0x000fe20003800200 */
[----:B------:R-:W-:Y:S02]  /*1180*/  UIADD3 UR5, UPT, UPT, UR8, 0x8400, URZ ;  /* 0x0000840008057890 */ /* 0x000fe4000fffe0ff */
[----:B-----5:R-:W-:Y:S02]  /*1190*/  ULEA UR4, UR9, UR4, 0x18 ;  /* 0x0000000409047291 */ /* 0x020fe4000f8ec0ff */
[----:B------:R-:W-:-:S04]  /*11a0*/  ULEA UR5, UR9, UR5, 0x18 ;  /* 0x0000000509057291 */ /* 0x000fc8000f8ec0ff */
[C---:B--23--:R-:W-:Y:S02]  /*11b0*/  LEA R8, R12.reuse, UR4, 0x2 ;  /* 0x000000040c087c11 */ /* 0x04cfe4000f8e10ff */
[----:B------:R-:W-:Y:S01]  /*11c0*/  LEA R2, R12, UR5, 0x2 ;  /* 0x000000050c027c11 */ /* 0x000fe2000f8e10ff */
[----:B------:R-:W-:Y:S06]  /*11d0*/  @P2 BRA `(.L_x_15) ;  /* 0x0000000400f42947 */ /* 0x000fec0003800000 */
[----:B01----:R-:W0:Y:S08]  /*11e0*/  LDC.64 R6, c[0x0][0x3a8] ;  /* 0x0000ea00ff067b82 */ /* 0x003e300000000a00 */
[----:B------:R-:W1:Y:S01]  /*11f0*/  LDC.64 R10, c[0x0][0x3a0] ;  /* 0x0000e800ff0a7b82 */ /* 0x000e620000000a00 */
[----:B0-----:R-:W-:-:S06]  /*1200*/  IMAD.WIDE R6, R4, 0x4, R6 ;  /* 0x0000000404067825 */ /* 0x001fcc00078e0206 */
[----:B------:R-:W2:Y:S01]  /*1210*/  LDG.E R7, desc[UR6][R6.64] ;  /* 0x0000000606077981 */ /* 0x000ea2000c1e1900 */
[----:B-1----:R-:W-:-:S06]  /*1220*/  IMAD.WIDE R10, R4, 0x4, R10 ;  /* 0x00000004040a7825 */ /* 0x002fcc00078e020a */
[----:B------:R-:W3:Y:S04]  /*1230*/  LDG.E R11, desc[UR6][R10.64] ;  /* 0x000000060a0b7981 */ /* 0x000ee8000c1e1900 */
[----:B--2---:R2:W-:Y:S04]  /*1240*/  STS [R8], R7 ;  /* 0x0000000708007388 */ /* 0x0045e80000000800 */
[----:B---3--:R2:W-:Y:S01]  /*1250*/  STS [R2], R11 ;  /* 0x0000000b02007388 */ /* 0x0085e20000000800 */
[----:B------:R-:W-:Y:S05]  /*1260*/  @!P1 BRA `(.L_x_15) ;  /* 0x0000000400d09947 */ /* 0x000fea0003800000 */
[C---:B------:R-:W-:Y:S01]  /*1270*/  VIADD R6, R3.reuse, 0xffffffff ;  /* 0xffffffff03067836 */ /* 0x040fe20000000000 */
[----:B------:R-:W-:Y:S01]  /*1280*/  LOP3.LUT R20, R3, 0xf, RZ, 0xc0, !PT ;  /* 0x0000000f03147812 */ /* 0x000fe200078ec0ff */
[----:B--2---:R-:W-:-:S03]  /*1290*/  IMAD.MOV.U32 R7, RZ, RZ, RZ ;  /* 0x000000ffff077224 */ /* 0x004fc600078e00ff */
[----:B------:R-:W-:Y:S01]  /*12a0*/  ISETP.GE.U32.AND P4, PT, R6, 0xf, PT ;  /* 0x0000000f0600780c */ /* 0x000fe20003f86070 */
[----:B------:R-:W-:Y:S01]  /*12b0*/  IMAD R6, R12, R3, R12 ;  /* 0x000000030c067224 */ /* 0x000fe200078e020c */
[----:B------:R-:W-:-:S11]  /*12c0*/  ISETP.NE.AND P3, PT, R20, RZ, PT ;  /* 0x000000ff1400720c */ /* 0x000fd60003f65270 */
[----:B------:R-:W-:Y:S05]  /*12d0*/  @!P4 BRA `(.L_x_16) ;  /* 0x0000000000b0c947 */ /* 0x000fea0003800000 */
[----:B------:R-:W-:Y:S01]  /*12e0*/  UIADD3 UR4, UPT, UPT, UR8, 0x8480, URZ ;  /* 0x0000848008047890 */ /* 0x000fe2000fffe0ff */
[----:B------:R-:W-:-:S03]  /*12f0*/  LOP3.LUT R7, R3, 0x7ffffff0, RZ, 0xc0, !PT ;  /* 0x7ffffff003077812 */ /* 0x000fc600078ec0ff */
[----:B------:R-:W-:-:S03]  /*1300*/  ULEA UR5, UR9, UR4, 0x18 ;  /* 0x0000000409057291 */ /* 0x000fc6000f8ec0ff */
[----:B------:R-:W-:-:S09]  /*1310*/  UMOV UR4, URZ ;  /* 0x000000ff00047c82 */ /* 0x000fd20008000000 */
.L_x_17:
[----:B0-----:R-:W0:Y:S01]  /*1320*/  LDC.64 R10, c[0x0][0x398] ;  /* 0x0000e600ff0a7b82 */ /* 0x001e220000000a00 */
[----:B------:R-:W-:-:S04]  /*1330*/  IMAD R9, R4, R3, UR4 ;  /* 0x0000000404097e24 */ /* 0x000fc8000f8e0203 */
[----:B0-----:R-:W-:-:S05]  /*1340*/  IMAD.WIDE R10, R9, 0x4, R10 ;  /* 0x00000004090a7825 */ /* 0x001fca00078e020a */
[----:B------:R-:W2:Y:S04]  /*1350*/  LDG.E R9, desc[UR6][R10.64] ;  /* 0x000000060a097981 */ /* 0x000ea8000c1e1900 */
[----:B------:R-:W3:Y:S01]  /*1360*/  LDG.E R15, desc[UR6][R10.64+0x4] ;  /* 0x000004060a0f7981 */ /* 0x000ee2000c1e1900 */
[----:B------:R-:W-:-:S03]  /*1370*/  IADD3 R13, PT, PT, R6, UR4, RZ ;  /* 0x00000004060d7c10 */ /* 0x000fc6000fffe0ff */
[----:B------:R-:W5:Y:S01]  /*1380*/  LDG.E R17, desc[UR6][R10.64+0xc] ;  /* 0x00000c060a117981 */ /* 0x000f62000c1e1900 */
[----:B------:R-:W-:-:S03]  /*1390*/  LEA R14, R13, UR5, 0x2 ;  /* 0x000000050d0e7c11 */ /* 0x000fc6000f8e10ff */
[----:B------:R-:W4:Y:S04]  /*13a0*/  LDG.E R13, desc[UR6][R10.64+0x8] ;  /* 0x000008060a0d7981 */ /* 0x000f28000c1e1900 */
[----:B------:R-:W5:Y:S04]  /*13b0*/  LDG.E R19, desc[UR6][R10.64+0x10] ;  /* 0x000010060a137981 */ /* 0x000f68000c1e1900 */
        /* <DEDUP_REMOVED lines=9> */
[----:B--2---:R0:W-:Y:S04]  /*1450*/  STS [R14], R9 ;  /* 0x000000090e007388 */ /* 0x0041e80000000800 */
[----:B---3--:R1:W-:Y:S04]  /*1460*/  STS [R14+0x4], R15 ;  /* 0x0000040f0e007388 */ /* 0x0083e80000000800 */
[----:B0-----:R-:W2:Y:S04]  /*1470*/  LDG.E R9, desc[UR6][R10.64+0x30] ;  /* 0x000030060a097981 */ /* 0x001ea8000c1e1900 */
[----:B-1----:R-:W3:Y:S01]  /*1480*/  LDG.E R15, desc[UR6][R10.64+0x34] ;  /* 0x000034060a0f7981 */ /* 0x002ee2000c1e1900 */
[----:B------:R-:W-:-:S03]  /*1490*/  UIADD3 UR4, UPT, UPT, UR4, 0x10, URZ ;  /* 0x0000001004047890 */ /* 0x000fc6000fffe0ff */
[----:B----4-:R0:W-:Y:S04]  /*14a0*/  STS [R14+0x8], R13 ;  /* 0x0000080d0e007388 */ /* 0x0101e80000000800 */
[----:B-----5:R0:W-:Y:S04]  /*14b0*/  STS [R14+0xc], R17 ;  /* 0x00000c110e007388 */ /* 0x0201e80000000800 */
        /* <DEDUP_REMOVED lines=10> */
[----:B------:R-:W-:-:S03]  /*1560*/  ISETP.NE.AND P4, PT, R7, UR4, PT ;  /* 0x0000000407007c0c */ /* 0x000fc6000bf85270 */
[----:B--2---:R0:W-:Y:S04]  /*1570*/  STS [R14+0x30], R9 ;  /* 0x000030090e007388 */ /* 0x0041e80000000800 */
[----:B---3--:R0:W-:Y:S06]  /*1580*/  STS [R14+0x34], R15 ;  /* 0x0000340f0e007388 */ /* 0x0081ec0000000800 */
[----:B------:R-:W-:Y:S05]  /*1590*/  @P4 BRA `(.L_x_17) ;  /* 0xfffffffc00604947 */ /* 0x000fea000383ffff */
.L_x_16:
        /* <DEDUP_REMOVED lines=16> */
[----:B------:R-:W-:Y:S01]  /*16a0*/  UIADD3 UR4, UPT, UPT, UR8, 0x8480, URZ ;  /* 0x0000848008047890 */ /* 0x000fe2000fffe0ff */
[----:B------:R-:W-:-:S02]  /*16b0*/  IMAD.IADD R13, R6, 0x1, R7 ;  /* 0x00000001060d7824 */ /* 0x000fc400078e0207 */
[----:B------:R-:W-:Y:S01]  /*16c0*/  VIADD R7, R7, 0x8 ;  /* 0x0000000807077836 */ /* 0x000fe20000000000 */
[----:B------:R-:W-:-:S06]  /*16d0*/  ULEA UR4, UR9, UR4, 0x18 ;  /* 0x0000000409047291 */ /* 0x000fcc000f8ec0ff */
        /* <DEDUP_REMOVED lines=9> */
.L_x_18:
        /* <DEDUP_REMOVED lines=20> */
[----:B----4-:R1:W-:Y:S02]  /*18b0*/  STS [R14+0xc], R19 ;  /* 0x00000c130e007388 */ /* 0x0103e40000000800 */
.L_x_19:
[----:B------:R-:W-:Y:S05]  /*18c0*/  @!P4 BRA `(.L_x_15) ;  /* 0x000000000038c947 */ /* 0x000fea0003800000 */
[----:B------:R-:W2:Y:S01]  /*18d0*/  LDC.64 R10, c[0x0][0x398] ;  /* 0x0000e600ff0a7b82 */ /* 0x000ea20000000a00 */
[----:B------:R-:W-:-:S04]  /*18e0*/  UIADD3 UR4, UPT, UPT, UR8, 0x8480, URZ ;  /* 0x0000848008047890 */ /* 0x000fc8000fffe0ff */
[----:B------:R-:W-:-:S03]  /*18f0*/  ULEA UR5, UR9, UR4, 0x18 ;  /* 0x0000000409057291 */ /* 0x000fc6000f8ec0ff */
[----:B------:R-:W-:-:S09]  /*1900*/  UMOV UR4, URZ ;  /* 0x000000ff00047c82 */ /* 0x000fd20008000000 */
.L_x_20:
[----:B01----:R-:W-:-:S04]  /*1910*/  IMAD R15, R4, R3, R7 ;  /* 0x00000003040f7224 */ /* 0x003fc800078e0207 */
[----:B--23--:R-:W-:-:S06]  /*1920*/  IMAD.WIDE R14, R15, 0x4, R10 ;  /* 0x000000040f0e7825 */ /* 0x00cfcc00078e020a */
        /* <DEDUP_REMOVED lines=8> */
.L_x_15:
[----:B------:R-:W-:Y:S05]  /*19b0*/  BSYNC.RECONVERGENT B0 ;  /* 0x0000000000007941 */ /* 0x000fea0003800200 */
.L_x_14:
[----:B------:R-:W-:Y:S01]  /*19c0*/  BSSY.RECONVERGENT B0, `(.L_x_21) ;  /* 0x0000080000007945 */ /* 0x000fe20003800200 */
[----:B0-----:R-:W-:-:S03]  /*19d0*/  VIADD R13, R3, 0xffffffff ;  /* 0xffffffff030d7836 */ /* 0x001fc60000000000 */
[----:B------:R-:W-:Y:S05]  /*19e0*/  @!P0 BRA `(.L_x_22) ;  /* 0x0000000400f48947 */ /* 0x000fea0003800000 */
[----:B------:R-:W-:Y:S01]  /*19f0*/  ISETP.GE.U32.AND P0, PT, R13, 0xf, PT ;  /* 0x0000000f0d00780c */ /* 0x000fe20003f06070 */
[----:B--2---:R-:W-:Y:S01]  /*1a00*/  HFMA2 R7, -RZ, RZ, 0, 0 ;  /* 0x00000000ff077431 */ /* 0x004fe200000001ff */
[----:B------:R-:W-:Y:S01]  /*1a10*/  LOP3.LUT R21, R3, 0xf, RZ, 0xc0, !PT ;  /* 0x0000000f03157812 */ /* 0x000fe200078ec0ff */
[----:B-1----:R-:W-:-:S03]  /*1a20*/  IMAD R6, R0, R3, RZ ;  /* 0x0000000300067224 */ /* 0x002fc600078e02ff */
[----:B------:R-:W-:-:S07]  /*1a30*/  ISETP.NE.AND P3, PT, R21, RZ, PT ;  /* 0x000000ff1500720c */ /* 0x000fce0003f65270 */
[----:B------:R-:W-:Y:S06]  /*1a40*/  @!P0 BRA `(.L_x_23) ;  /* 0x0000000000b08947 */ /* 0x000fec0003800000 */
[----:B------:R-:W-:Y:S01]  /*1a50*/  UIADD3 UR4, UPT, UPT, UR8, 0x6300, URZ ;  /* 0x0000630008047890 */ /* 0x000fe2000fffe0ff */
[----:B------:R-:W-:-:S03]  /*1a60*/  LOP3.LUT R7, R3, 0x7ffffff0, RZ, 0xc0, !PT ;  /* 0x7ffffff003077812 */ /* 0x000fc600078ec0ff */
[----:B------:R-:W-:-:S03]  /*1a70*/  ULEA UR5, UR9, UR4, 0x18 ;  /* 0x0000000409057291 */ /* 0x000fc6000f8ec0ff */
[----:B------:R-:W-:-:S09]  /*1a80*/  UMOV UR4, URZ ;  /* 0x000000ff00047c82 */ /* 0x000fd20008000000 */
.L_x_24:
[----:B0-----:R-:W0:Y:S01]  /*1a90*/  LDC.64 R10, c[0x0][0x388] ;  /* 0x0000e200ff0a7b82 */ /* 0x001e220000000a00 */
[----:B---3--:R-:W-:-:S04]  /*1aa0*/  VIADD R9, R6, UR4 ;  /* 0x0000000406097c36 */ /* 0x008fc80008000000 */
[----:B0-----:R-:W-:-:S05]  /*1ab0*/  IMAD.WIDE.U32 R10, R9, 0x4, R10 ;  /* 0x00000004090a7825 */ /* 0x001fca00078e000a */
[----:B------:R-:W2:Y:S04]  /*1ac0*/  LDG.E R14, desc[UR6][R10.64] ;  /* 0x000000060a0e7981 */ /* 0x000ea8000c1e1900 */
[----:B------:R-:W3:Y:S04]  /*1ad0*/  LDG.E R16, desc[UR6][R10.64+0x4] ;  /* 0x000004060a107981 */ /* 0x000ee8000c1e1900 */
[----:B------:R-:W5:Y:S01]  /*1ae0*/  LDG.E R18, desc[UR6][R10.64+0x8] ;  /* 0x000008060a127981 */ /* 0x000f62000c1e1900 */
[----:B------:R-:W-:-:S03]  /*1af0*/  IMAD.IADD R9, R9, 0x1, R0 ;  /* 0x0000000109097824 */ /* 0x000fc600078e0200 */
[----:B------:R-:W4:Y:S02]  /*1b00*/  LDG.E R20, desc[UR6][R10.64+0xc] ;  /* 0x00000c060a147981 */ /* 0x000f24000c1e1900 */
[----:B------:R-:W-:Y:S02]  /*1b10*/  LEA R9, R9, UR5, 0x2 ;  /* 0x0000000509097c11 */ /* 0x000fe4000f8e10ff */
        /* <DEDUP_REMOVED lines=9> */
[----:B--2---:R0:W-:Y:S04]  /*1bb0*/  STS [R9], R14 ;  /* 0x0000000e09007388 */ /* 0x0041e80000000800 */
[----:B---3--:R1:W-:Y:S04]  /*1bc0*/  STS [R9+0x4], R16 ;  /* 0x0000041009007388 */ /* 0x0083e80000000800 */
[----:B-----5:R2:W-:Y:S04]  /*1bd0*/  STS [R9+0x8], R18 ;  /* 0x0000081209007388 */ /* 0x0205e80000000800 */
[----:B0-----:R-:W3:Y:S04]  /*1be0*/  LDG.E R14, desc[UR6][R10.64+0x2c] ;  /* 0x00002c060a0e7981 */ /* 0x001ee8000c1e1900 */
[----:B-1----:R-:W5:Y:S04]  /*1bf0*/  LDG.E R16, desc[UR6][R10.64+0x30] ;  /* 0x000030060a107981 */ /* 0x002f68000c1e1900 */
[----:B--2---:R-:W2:Y:S01]  /*1c00*/  LDG.E R18, desc[UR6][R10.64+0x34] ;  /* 0x000034060a127981 */ /* 0x004ea2000c1e1900 */
[----:B------:R-:W-:-:S03]  /*1c10*/  UIADD3 UR4, UPT, UPT, UR4, 0x10, URZ ;  /* 0x0000001004047890 */ /* 0x000fc6000fffe0ff */
        /* <DEDUP_REMOVED lines=11> */
[----:B---3--:R0:W-:Y:S04]  /*1cd0*/  STS [R9+0x2c], R14 ;  /* 0x00002c0e09007388 */ /* 0x0081e80000000800 */
[----:B-----5:R0:W-:Y:S04]  /*1ce0*/  STS [R9+0x30], R16 ;  /* 0x0000301009007388 */ /* 0x0201e80000000800 */
[----:B--2---:R0:W-:Y:S02]  /*1cf0*/  STS [R9+0x34], R18 ;  /* 0x0000341209007388 */ /* 0x0041e40000000800 */
[----:B------:R-:W-:Y:S05]  /*1d00*/  @P0 BRA `(.L_x_24) ;  /* 0xfffffffc00600947 */ /* 0x000fea000383ffff */
.L_x_23:
[----:B------:R-:W-:Y:S05]  /*1d10*/  @!P3 BRA `(.L_x_22) ;  /* 0x000000040028b947 */ /* 0x000fea0003800000 */
[----:B------:R-:W-:Y:S02]  /*1d20*/  ISETP.GE.U32.AND P3, PT, R21, 0x8, PT ;  /* 0x000000081500780c */ /* 0x000fe40003f66070 */
[----:B0-----:R-:W-:-:S04]  /*1d30*/  LOP3.LUT R17, R3, 0x7, RZ, 0xc0, !PT ;  /* 0x0000000703117812 */ /* 0x001fc800078ec0ff */
[----:B------:R-:W-:-:S07]  /*1d40*/  ISETP.NE.AND P0, PT, R17, RZ, PT ;  /* 0x000000ff1100720c */ /* 0x000fce0003f05270 */
[----:B------:R-:W-:Y:S06]  /*1d50*/  @!P3 BRA `(.L_x_25) ;  /* 0x000000000074b947 */ /* 0x000fec0003800000 */
[----:B---3--:R-:W0:Y:S01]  /*1d60*/  LDC.64 R14, c[0x0][0x388] ;  /* 0x0000e200ff0e7b82 */ /* 0x008e220000000a00 */
[----:B------:R-:W1:Y:S01]  /*1d70*/  LDCU.64 UR4, c[0x0][0x388] ;  /* 0x00007100ff0477ac */ /* 0x000e620008000a00 */
[C---:B------:R-:W-:Y:S01]  /*1d80*/  IADD3 R11, P3, PT, R6.reuse, R7, RZ ;  /* 0x00000007060b7210 */ /* 0x040fe20007f7e0ff */
[----:B------:R-:W-:-:S04]  /*1d90*/  IMAD.IADD R9, R6, 0x1, R7 ;  /* 0x0000000106097824 */ /* 0x000fc800078e0207 */
        /* <DEDUP_REMOVED lines=13> */
[----:B------:R-:W-:-:S03]  /*1e70*/  IMAD.IADD R9, R9, 0x1, R0 ;  /* 0x0000000109097824 */ /* 0x000fc600078e0200 */
[----:B------:R-:W-:-:S06]  /*1e80*/  ULEA UR4, UR9, UR4, 0x18 ;  /* 0x0000000409047291 */ /* 0x000fcc000f8ec0ff */
        /* <DEDUP_REMOVED lines=10> */
.L_x_25:
        /* <DEDUP_REMOVED lines=8> */
[----:B------:R-:W-:-:S03]  /*1fb0*/  IMAD.IADD R9, R6, 0x1, R7 ;  /* 0x0000000106097824 */ /* 0x000fc600078e0207 */
        /* <DEDUP_REMOVED lines=16> */
[----:B----4-:R0:W-:Y:S02]  /*20c0*/  STS [R9+0xc], R22 ;  /* 0x00000c1609007388 */ /* 0x0101e40000000800 */
.L_x_26:
[----:B------:R-:W-:Y:S05]  /*20d0*/  @!P0 BRA `(.L_x_22) ;  /* 0x0000000000388947 */ /* 0x000fea0003800000 */
[----:B------:R-:W1:Y:S01]  /*20e0*/  LDC.64 R10, c[0x0][0x388] ;  /* 0x0000e200ff0a7b82 */ /* 0x000e620000000a00 */
[----:B------:R-:W-:-:S04]  /*20f0*/  UIADD3 UR4, UPT, UPT, UR8, 0x6300, URZ ;  /* 0x0000630008047890 */ /* 0x000fc8000fffe0ff */
[----:B------:R-:W-:-:S03]  /*2100*/  ULEA UR5, UR9, UR4, 0x18 ;  /* 0x0000000409057291 */ /* 0x000fc6000f8ec0ff */
[----:B------:R-:W-:-:S09]  /*2110*/  UMOV UR4, URZ ;  /* 0x000000ff00047c82 */ /* 0x000fd20008000000 */
.L_x_27:
[----:B0--3--:R-:W-:-:S04]  /*2120*/  IMAD.IADD R9, R6, 0x1, R7 ;  /* 0x0000000106097824 */ /* 0x009fc800078e0207 */
[----:B-1----:R-:W-:-:S06]  /*2130*/  IMAD.WIDE.U32 R14, R9, 0x4, R10 ;  /* 0x00000004090e7825 */ /* 0x002fcc00078e000a */
        /* <DEDUP_REMOVED lines=8> */
.L_x_22:
[----:B------:R-:W-:Y:S05]  /*21c0*/  BSYNC.RECONVERGENT B0 ;  /* 0x0000000000007941 */ /* 0x000fea0003800200 */
.L_x_21:
[----:B------:R-:W-:Y:S01]  /*21d0*/  BAR.SYNC.DEFER_BLOCKING 0x0 ;  /* 0x0000000000007b1d */ /* 0x000fe20000010000 */
[----:B0-----:R-:W-:-:S05]  /*21e0*/  IMAD.MOV.U32 R25, RZ, RZ, RZ ;  /* 0x000000ffff197224 */ /* 0x001fca00078e00ff */
[----:B------:R-:W-:Y:S05]  /*21f0*/  @!P1 BRA `(.L_x_28) ;  /* 0x0000000400a09947 */ /* 0x000fea0003800000 */
[----:B------:R-:W-:Y:S01]  /*2200*/  ISETP.GE.U32.AND P0, PT, R13, 0x7, PT ;  /* 0x000000070d00780c */ /* 0x000fe20003f06070 */
[----:B-1----:R-:W-:Y:S01]  /*2210*/  HFMA2 R6, -RZ, RZ, 0, 0 ;  /* 0x00000000ff067431 */ /* 0x002fe200000001ff */
[----:B------:R-:W-:Y:S01]  /*2220*/  LOP3.LUT R27, R3, 0x7, RZ, 0xc0, !PT ;  /* 0x00000007031b7812 */ /* 0x000fe200078ec0ff */
[-C--:B--2---:R-:W-:Y:S02]  /*2230*/  IMAD R7, R12, R3.reuse, R12 ;  /* 0x000000030c077224 */ /* 0x084fe400078e020c */
[----:B---3--:R-:W-:Y:S01]  /*2240*/  IMAD R9, R0, R3, R0 ;  /* 0x0000000300097224 */ /* 0x008fe200078e0200 */
[----:B------:R-:W-:Y:S01]  /*2250*/  ISETP.NE.AND P3, PT, R27, RZ, PT ;  /* 0x000000ff1b00720c */ /* 0x000fe20003f65270 */
[----:B------:R-:W-:-:S06]  /*2260*/  IMAD.MOV.U32 R25, RZ, RZ, RZ ;  /* 0x000000ffff197224 */ /* 0x000fcc00078e00ff */
[----:B------:R-:W-:Y:S06]  /*2270*/  @!P0 BRA `(.L_x_29) ;  /* 0x0000000000988947 */ /* 0x000fec0003800000 */
[----:B------:R-:W-:Y:S01]  /*2280*/  UIADD3 UR4, UPT, UPT, UR8, 0x2200, URZ ;  /* 0x0000220008047890 */ /* 0x000fe2000fffe0ff */
[----:B------:R-:W-:Y:S01]  /*2290*/  LOP3.LUT R6, R3, 0x7ffffff8, RZ, 0xc0, !PT ;  /* 0x7ffffff803067812 */ /* 0x000fe200078ec0ff */
[----:B------:R-:W-:Y:S01]  /*22a0*/  UIADD3 UR10, UPT, UPT, UR8, 0x4280, URZ ;  /* 0x00004280080a7890 */ /* 0x000fe2000fffe0ff */
[----:B------:R-:W-:Y:S01]  /*22b0*/  IMAD.MOV.U32 R25, RZ, RZ, RZ ;  /* 0x000000ffff197224 */ /* 0x000fe200078e00ff */
[----:B------:R-:W-:Y:S02]  /*22c0*/  ULEA UR5, UR9, UR4, 0x18 ;  /* 0x0000000409057291 */ /* 0x000fe4000f8ec0ff */
[----:B------:R-:W-:Y:S01]  /*22d0*/  ULEA UR10, UR9, UR10, 0x18 ;  /* 0x0000000a090a7291 */ /* 0x000fe2000f8ec0ff */
[----:B------:R-:W-:-:S11]  /*22e0*/  UMOV UR4, URZ ;  /* 0x000000ff00047c82 */ /* 0x000fd60008000000 */
.L_x_30:
[----:B------:R-:W-:Y:S02]  /*22f0*/  VIADD R20, R7, UR4 ;  /* 0x0000000407147c36 */ /* 0x000fe40008000000 */
[----:B------:R-:W-:Y:S01]  /*2300*/  VIADD R19, R9, UR4 ;  /* 0x0000000409137c36 */ /* 0x000fe20008000000 */
[----:B------:R-:W-:Y:S02]  /*2310*/  UIADD3 UR4, UPT, UPT, UR4, 0x8, URZ ;  /* 0x0000000804047890 */ /* 0x000fe4000fffe0ff */
[----:B------:R-:W-:Y:S02]  /*2320*/  LEA R20, R20, UR5, 0x2 ;  /* 0x0000000514147c11 */ /* 0x000fe4000f8e10ff */
[----:B------:R-:W-:Y:S02]  /*2330*/  LEA R19, R19, UR10, 0x2 ;  /* 0x0000000a13137c11 */ /* 0x000fe4000f8e10ff */
[----:B------:R-:W-:Y:S01]  /*2340*/  ISETP.NE.AND P0, PT, R6, UR4, PT ;  /* 0x0000000406007c0c */ /* 0x000fe2000bf05270 */
[----:B------:R-:W-:Y:S04]  /*2350*/  LDS R22, [R20] ;  /* 0x0000000014167984 */ /* 0x000fe80000000800 */
[----:B------:R-:W0:Y:S04]  /*2360*/  LDS R21, [R19] ;  /* 0x0000000013157984 */ /* 0x000e280000000800 */
[----:B------:R-:W-:Y:S04]  /*2370*/  LDS R10, [R20+0x4] ;  /* 0x00000400140a7984 */ /* 0x000fe80000000800 */
[----:B------:R-:W1:Y:S04]  /*2380*/  LDS R11, [R19+0x4] ;  /* 0x00000400130b7984 */ /* 0x000e680000000800 */
[----:B------:R-:W-:Y:S04]  /*2390*/  LDS R13, [R20+0x8] ;  /* 0x00000800140d7984 */ /* 0x000fe80000000800 */
[----:B------:R-:W2:Y:S04]  /*23a0*/  LDS R14, [R19+0x8] ;  /* 0x00000800130e7984 */ /* 0x000ea80000000800 */
[----:B------:R-:W-:Y:S04]  /*23b0*/  LDS R15, [R20+0xc] ;  /* 0x00000c00140f7984 */ /* 0x000fe80000000800 */
[----:B------:R-:W3:Y:S04]  /*23c0*/  LDS R16, [R19+0xc] ;  /* 0x00000c0013107984 */ /* 0x000ee80000000800 */
[----:B------:R-:W-:Y:S04]  /*23d0*/  LDS R17, [R20+0x10] ;  /* 0x0000100014117984 */ /* 0x000fe80000000800 */
[----:B------:R-:W5:Y:S04]  /*23e0*/  LDS R18, [R19+0x10] ;  /* 0x0000100013127984 */ /* 0x000f680000000800 */
[----:B------:R-:W-:Y:S04]  /*23f0*/  LDS R23, [R20+0x14] ;  /* 0x0000140014177984 */ /* 0x000fe80000000800 */
[----:B------:R-:W4:Y:S01]  /*2400*/  LDS R24, [R19+0x14] ;  /* 0x0000140013187984 */ /* 0x000f220000000800 */
[----:B0-----:R-:W-:-:S03]  /*2410*/  FFMA R29, R22, R21, R25 ;  /* 0x00000015161d7223 */ /* 0x001fc60000000019 */
[----:B------:R-:W-:Y:S04]  /*2420*/  LDS R21, [R20+0x18] ;  /* 0x0000180014157984 */ /* 0x000fe80000000800 */
[----:B------:R-:W0:Y:S01]  /*2430*/  LDS R22, [R19+0x18] ;  /* 0x0000180013167984 */ /* 0x000e220000000800 */
[----:B-1----:R-:W-:-:S03]  /*2440*/  FFMA R10, R10, R11, R29 ;  /* 0x0000000b0a0a7223 */ /* 0x002fc6000000001d */
[----:B------:R-:W-:Y:S04]  /*2450*/  LDS R25, [R20+0x1c] ;  /* 0x00001c0014197984 */ /* 0x000fe80000000800 */
[----:B------:R-:W1:Y:S01]  /*2460*/  LDS R26, [R19+0x1c] ;  /* 0x00001c00131a7984 */ /* 0x000e620000000800 */
[----:B--2---:R-:W-:-:S04]  /*2470*/  FFMA R10, R13, R14, R10 ;  /* 0x0000000e0d0a7223 */ /* 0x004fc8000000000a */
[----:B---3--:R-:W-:-:S04]  /*2480*/  FFMA R10, R15, R16, R10 ;  /* 0x000000100f0a7223 */ /* 0x008fc8000000000a */
[----:B-----5:R-:W-:-:S04]  /*2490*/  FFMA R10, R17, R18, R10 ;  /* 0x00000012110a7223 */ /* 0x020fc8000000000a */
[----:B----4-:R-:W-:-:S04]  /*24a0*/  FFMA R10, R23, R24, R10 ;  /* 0x00000018170a7223 */ /* 0x010fc8000000000a */
[----:B0-----:R-:W-:-:S04]  /*24b0*/  FFMA R10, R21, R22, R10 ;  /* 0x00000016150a7223 */ /* 0x001fc8000000000a */
[----:B-1----:R-:W-:Y:S01]  /*24c0*/  FFMA R25, R25, R26, R10 ;  /* 0x0000001a19197223 */ /* 0x002fe2000000000a */
[----:B------:R-:W-:Y:S06]  /*24d0*/  @P0 BRA `(.L_x_30) ;  /* 0xfffffffc00840947 */ /* 0x000fec000383ffff */
.L_x_29:
[----:B------:R-:W-:Y:S05]  /*24e0*/  @!P3 BRA `(.L_x_28) ;  /* 0x0000000000e4b947 */ /* 0x000fea0003800000 */
[----:B------:R-:W-:Y:S02]  /*24f0*/  ISETP.GE.U32.AND P0, PT, R27, 0x4, PT ;  /* 0x000000041b00780c */ /* 0x000fe40003f06070 */
[----:B------:R-:W-:-:S04]  /*2500*/  LOP3.LUT R21, R3, 0x3, RZ, 0xc0, !PT ;  /* 0x0000000303157812 */ /* 0x000fc800078ec0ff */
[----:B------:R-:W-:-:S07]  /*2510*/  ISETP.NE.AND P3, PT, R21, RZ, PT ;  /* 0x000000ff1500720c */ /* 0x000fce0003f65270 */
[----:B------:R-:W-:Y:S06]  /*2520*/  @!P0 BRA `(.L_x_31) ;  /* 0x0000000000548947 */ /* 0x000fec0003800000 */
[----:B------:R-:W-:Y:S01]  /*2530*/  UIADD3 UR4, UPT, UPT, UR8, 0x2200, URZ ;  /* 0x0000220008047890 */ /* 0x000fe2000fffe0ff */
[--C-:B------:R-:W-:Y:S01]  /*2540*/  IMAD.IADD R10, R7, 0x1, R6.reuse ;  /* 0x00000001070a7824 */ /* 0x100fe200078e0206 */
[----:B------:R-:W-:Y:S01]  /*2550*/  UIADD3 UR5, UPT, UPT, UR8, 0x4280, URZ ;  /* 0x0000428008057890 */ /* 0x000fe2000fffe0ff */
[----:B------:R-:W-:Y:S01]  /*2560*/  IMAD.IADD R11, R9, 0x1, R6 ;  /* 0x00000001090b7824 */ /* 0x000fe200078e0206 */
[----:B------:R-:W-:Y:S01]  /*2570*/  ULEA UR4, UR9, UR4, 0x18 ;  /* 0x0000000409047291 */ /* 0x000fe2000f8ec0ff */
[----:B------:R-:W-:Y:S01]  /*2580*/  VIADD R6, R6, 0x4 ;  /* 0x0000000406067836 */ /* 0x000fe20000000000 */
[----:B------:R-:W-:-:S04]  /*2590*/  ULEA UR5, UR9, UR5, 0x18 ;  /* 0x0000000509057291 */ /* 0x000fc8000f8ec0ff */
[----:B------:R-:W-:Y:S02]  /*25a0*/  LEA R10, R10, UR4, 0x2 ;  /* 0x000000040a0a7c11 */ /* 0x000fe4000f8e10ff */
[----:B------:R-:W-:-:S03]  /*25b0*/  LEA R11, R11, UR5, 0x2 ;  /* 0x000000050b0b7c11 */ /* 0x000fc6000f8e10ff */
[----:B------:R-:W-:Y:S04]  /*25c0*/  LDS R14, [R10] ;  /* 0x000000000a0e7984 */ /* 0x000fe80000000800 */
[----:B------:R-:W0:Y:S04]  /*25d0*/  LDS R13, [R11] ;  /* 0x000000000b0d7984 */ /* 0x000e280000000800 */
[----:B------:R-:W-:Y:S04]  /*25e0*/  LDS R16, [R10+0x4] ;  /* 0x000004000a107984 */ /* 0x000fe80000000800 */
[----:B------:R-:W1:Y:S04]  /*25f0*/  LDS R15, [R11+0x4] ;  /* 0x000004000b0f7984 */ /* 0x000e680000000800 */
[----:B------:R-:W-:Y:S04]  /*2600*/  LDS R18, [R10+0x8] ;  /* 0x000008000a127984 */ /* 0x000fe80000000800 */
[----:B------:R-:W2:Y:S04]  /*2610*/  LDS R17, [R11+0x8] ;  /* 0x000008000b117984 */ /* 0x000ea80000000800 */
[----:B------:R-:W-:Y:S04]  /*2620*/  LDS R20, [R10+0xc] ;  /* 0x00000c000a147984 */ /* 0x000fe80000000800 */
[----:B------:R-:W3:Y:S01]  /*2630*/  LDS R19, [R11+0xc] ;  /* 0x00000c000b137984 */ /* 0x000ee20000000800 */
[----:B0-----:R-:W-:-:S04]  /*2640*/  FFMA R13, R14, R13, R25 ;  /* 0x0000000d0e0d7223 */ /* 0x001fc80000000019 */
[----:B-1----:R-:W-:-:S04]  /*2650*/  FFMA R13, R16, R15, R13 ;  /* 0x0000000f100d7223 */ /* 0x002fc8000000000d */
[----:B--2---:R-:W-:-:S04]  /*2660*/  FFMA R13, R18, R17, R13 ;  /* 0x00000011120d7223 */ /* 0x004fc8000000000d */
[----:B---3--:R-:W-:-:S07]  /*2670*/  FFMA R25, R20, R19, R13 ;  /* 0x0000001314197223 */ /* 0x008fce000000000d */
.L_x_31:
[----:B------:R-:W-:Y:S05]  /*2680*/  @!P3 BRA `(.L_x_28) ;  /* 0x00000000007cb947 */ /* 0x000fea0003800000 */
[----:B------:R-:W-:Y:S02]  /*2690*/  ISETP.NE.AND P0, PT, R21, 0x1, PT ;  /* 0x000000011500780c */ /* 0x000fe40003f05270 */
[----:B------:R-:W-:-:S04]  /*26a0*/  LOP3.LUT R10, R3, 0x1, RZ, 0xc0, !PT ;  /* 0x00000001030a7812 */ /* 0x000fc800078ec0ff */
[----:B------:R-:W-:-:S07]  /*26b0*/  ISETP.NE.U32.AND P3, PT, R10, 0x1, PT ;  /* 0x000000010a00780c */ /* 0x000fce0003f65070 */
[----:B------:R-:W-:Y:S06]  /*26c0*/  @!P0 BRA `(.L_x_32) ;  /* 0x00000000003c8947 */ /* 0x000fec0003800000 */
[----:B------:R-:W-:Y:S01]  /*26d0*/  UIADD3 UR4, UPT, UPT, UR8, 0x2200, URZ ;  /* 0x0000220008047890 */ /* 0x000fe2000fffe0ff */
[----:B------:R-:W-:Y:S01]  /*26e0*/  IMAD.IADD R10, R7, 0x1, R6 ;  /* 0x00000001070a7824 */ /* 0x000fe200078e0206 */
[----:B------:R-:W-:Y:S01]  /*26f0*/  UIADD3 UR5, UPT, UPT, UR8, 0x4280, URZ ;  /* 0x0000428008057890 */ /* 0x000fe2000fffe0ff */
[----:B------:R-:W-:Y:S01]  /*2700*/  IADD3 R11, PT, PT, R9, R6, RZ ;  /* 0x00000006090b7210 */ /* 0x000fe20007ffe0ff */
        /* <DEDUP_REMOVED lines=8> */
[----:B------:R-:W1:Y:S01]  /*2790*/  LDS R15, [R11+0x4] ;  /* 0x000004000b0f7984 */ /* 0x000e620000000800 */
[----:B0-----:R-:W-:-:S04]  /*27a0*/  FFMA R13, R14, R13, R25 ;  /* 0x0000000d0e0d7223 */ /* 0x001fc80000000019 */
[----:B-1----:R-:W-:-:S07]  /*27b0*/  FFMA R25, R16, R15, R13 ;  /* 0x0000000f10197223 */ /* 0x002fce000000000d */
.L_x_32:
[----:B------:R-:W-:Y:S05]  /*27c0*/  @P3 BRA `(.L_x_28) ;  /* 0x00000000002c3947 */ /* 0x000fea0003800000 */
[----:B------:R-:W-:Y:S01]  /*27d0*/  UIADD3 UR5, UPT, UPT, UR8, 0x4280, URZ ;  /* 0x0000428008057890 */ /* 0x000fe2000fffe0ff */
[--C-:B------:R-:W-:Y:S01]  /*27e0*/  IMAD.IADD R7, R7, 0x1, R6.reuse ;  /* 0x0000000107077824 */ /* 0x100fe200078e0206 */
[----:B------:R-:W-:Y:S01]  /*27f0*/  UIADD3 UR4, UPT, UPT, UR8, 0x2200, URZ ;  /* 0x0000220008047890 */ /* 0x000fe2000fffe0ff */
[----:B------:R-:W-:Y:S01]  /*2800*/  IMAD.IADD R6, R9, 0x1, R6 ;  /* 0x0000000109067824 */ /* 0x000fe200078e0206 */
[----:B------:R-:W-:Y:S02]  /*2810*/  ULEA UR5, UR9, UR5, 0x18 ;  /* 0x0000000509057291 */ /* 0x000fe4000f8ec0ff */
[----:B------:R-:W-:-:S04]  /*2820*/  ULEA UR4, UR9, UR4, 0x18 ;  /* 0x0000000409047291 */ /* 0x000fc8000f8ec0ff */
[----:B------:R-:W-:Y:S02]  /*2830*/  LEA R9, R6, UR5, 0x2 ;  /* 0x0000000506097c11 */ /* 0x000fe4000f8e10ff */
[----:B------:R-:W-:-:S04]  /*2840*/  LEA R7, R7, UR4, 0x2 ;  /* 0x0000000407077c11 */ /* 0x000fc8000f8e10ff */
[----:B------:R-:W-:Y:S04]  /*2850*/  LDS R9, [R9] ;  /* 0x0000000009097984 */ /* 0x000fe80000000800 */
[----:B------:R-:W0:Y:S02]  /*2860*/  LDS R6, [R7] ;  /* 0x0000000007067984 */ /* 0x000e240000000800 */
[----:B0-----:R-:W-:-:S07]  /*2870*/  FFMA R25, R6, R9, R25 ;  /* 0x0000000906197223 */ /* 0x001fce0000000019 */
.L_x_28:
[----:B------:R-:W0:Y:S01]  /*2880*/  LDCU UR4, c[0x0][0x3b4] ;  /* 0x00007680ff0477ac */ /* 0x000e220008000800 */
[----:B-1--4-:R-:W-:Y:S01]  /*2890*/  IMAD R6, R12, R5, R12 ;  /* 0x000000050c067224 */ /* 0x012fe200078e020c */
[----:B------:R-:W-:Y:S01]  /*28a0*/  BSSY.RECONVERGENT B0, `(.L_x_33) ;  /* 0x0000055000007945 */ /* 0x000fe20003800200 */
[----:B------:R-:W-:Y:S02]  /*28b0*/  ULEA UR5, UR9, UR8, 0x18 ;  /* 0x0000000809057291 */ /* 0x000fe4000f8ec0ff */
[----:B--2---:R-:W-:-:S05]  /*28c0*/  IMAD.IADD R7, R6, 0x1, R0 ;  /* 0x0000000106077824 */ /* 0x004fca00078e0200 */
[----:B---3--:R-:W-:Y:S01]  /*28d0*/  LEA R9, R7, UR5, 0x2 ;  /* 0x0000000507097c11 */ /* 0x008fe2000f8e10ff */
[----:B0-----:R-:W-:Y:S01]  /*28e0*/  FMUL R10, R25, UR4 ;  /* 0x00000004190a7c20 */ /* 0x001fe20008400000 */
[----:B------:R-:W-:-:S04]  /*28f0*/  UIADD3 UR4, UPT, UPT, UR8, 0x2100, URZ ;  /* 0x0000210008047890 */ /* 0x000fc8000fffe0ff */
[----:B------:R-:W-:Y:S01]  /*2900*/  ULEA UR4, UR9, UR4, 0x18 ;  /* 0x0000000409047291 */ /* 0x000fe2000f8ec0ff */
[----:B------:R0:W-:Y:S05]  /*2910*/  STS [R9], R10 ;  /* 0x0000000a09007388 */ /* 0x0001ea0000000800 */
[----:B------:R-:W-:Y:S01]  /*2920*/  LEA R0, R12, UR4, 0x2 ;  /* 0x000000040c007c11 */ /* 0x000fe2000f8e10ff */
[----:B------:R-:W-:Y:S06]  /*2930*/  BAR.SYNC.DEFER_BLOCKING 0x0 ;  /* 0x0000000000007b1d */ /* 0x000fec0000010000 */
[----:B------:R-:W-:Y:S05]  /*2940*/  @P2 BRA `(.L_x_34) ;  /* 0x0000000400282947 */ /* 0x000fea0003800000 */
[----:B0-----:R-:W-:Y:S01]  /*2950*/  LEA R10, R6, UR5, 0x2 ;  /* 0x00000005060a7c11 */ /* 0x001fe2000f8e10ff */
[----:B------:R-:W-:Y:S01]  /*2960*/  IMAD.MOV.U32 R15, RZ, RZ, RZ ;  /* 0x000000ffff0f7224 */ /* 0x000fe200078e00ff */
[C---:B------:R-:W-:Y:S02]  /*2970*/  ISETP.GE.U32.AND P3, PT, R5.reuse, 0x8, PT ;  /* 0x000000080500780c */ /* 0x040fe40003f66070 */
[----:B------:R-:W-:Y:S01]  /*2980*/  LOP3.LUT R13, R5, 0x7, RZ, 0xc0, !PT ;  /* 0x00000007050d7812 */ /* 0x000fe200078ec0ff */
[----:B------:R0:W1:Y:S03]  /*2990*/  LDS R17, [R10] ;  /* 0x000000000a117984 */ /* 0x0000660000000800 */
[----:B------:R-:W-:-:S07]  /*29a0*/  ISETP.NE.AND P0, PT, R13, RZ, PT ;  /* 0x000000ff0d00720c */ /* 0x000fce0003f05270 */
[----:B0-----:R-:W-:Y:S06]  /*29b0*/  @!P3 BRA `(.L_x_35) ;  /* 0x000000000078b947 */ /* 0x001fec0003800000 */
[----:B------:R-:W-:Y:S01]  /*29c0*/  LOP3.LUT R15, R5, 0x7f8, RZ, 0xc0, !PT ;  /* 0x000007f8050f7812 */ /* 0x000fe200078ec0ff */
[----:B------:R-:W-:-:S07]  /*29d0*/  IMAD.MOV.U32 R11, RZ, RZ, RZ ;  /* 0x000000ffff0b7224 */ /* 0x000fce00078e00ff */
.L_x_36:
[C---:B------:R-:W-:Y:S01]  /*29e0*/  IMAD R14, R11.reuse, 0x4, R10 ;  /* 0x000000040b0e7824 */ /* 0x040fe200078e020a */
[----:B------:R-:W-:-:S04]  /*29f0*/  IADD3 R11, PT, PT, R11, 0x8, RZ ;  /* 0x000000080b0b7810 */ /* 0x000fc80007ffe0ff */
[----:B------:R-:W1:Y:S01]  /*2a00*/  LDS R16, [R14] ;  /* 0x000000000e107984 */ /* 0x000e620000000800 */
[----:B------:R-:W-:-:S03]  /*2a10*/  ISETP.NE.AND P4, PT, R11, R15, PT ;  /* 0x0000000f0b00720c */ /* 0x000fc60003f85270 */
[----:B------:R-:W0:Y:S04]  /*2a20*/  LDS R19, [R14+0x4] ;  /* 0x000004000e137984 */ /* 0x000e280000000800 */
[----:B------:R-:W2:Y:S04]  /*2a30*/  LDS R21, [R14+0x8] ;  /* 0x000008000e157984 */ /* 0x000ea80000000800 */
[----:B------:R-:W3:Y:S04]  /*2a40*/  LDS R23, [R14+0xc] ;  /* 0x00000c000e177984 */ /* 0x000ee80000000800 */
[----:B------:R-:W4:Y:S04]  /*2a50*/  LDS R25, [R14+0x10] ;  /* 0x000010000e197984 */ /* 0x000f280000000800 */
[----:B------:R-:W5:Y:S04]  /*2a60*/  LDS R27, [R14+0x14] ;  /* 0x000014000e1b7984 */ /* 0x000f680000000800 */
[----:B------:R-:W-:Y:S01]  /*2a70*/  LDS R18, [R14+0x1c] ;  /* 0x00001c000e127984 */ /* 0x000fe20000000800 */
[----:B-1----:R-:W-:-:S04]  /*2a80*/  FSETP.GT.AND P3, PT, R17, R16, PT ;  /* 0x000000101100720b */ /* 0x002fc80003f64000 */
[----:B------:R-:W-:Y:S02]  /*2a90*/  FSEL R16, R17, R16, P3 ;  /* 0x0000001011107208 */ /* 0x000fe40001800000 */
[----:B------:R-:W1:Y:S02]  /*2aa0*/  LDS R17, [R14+0x18] ;  /* 0x000018000e117984 */ /* 0x000e640000000800 */
[----:B0-----:R-:W-:-:S04]  /*2ab0*/  FSETP.GT.AND P3, PT, R16, R19, PT ;  /* 0x000000131000720b */ /* 0x001fc80003f64000 */
[----:B------:R-:W-:-:S04]  /*2ac0*/  FSEL R16, R16, R19, P3 ;  /* 0x0000001310107208 */ /* 0x000fc80001800000 */
[----:B--2---:R-:W-:-:S04]  /*2ad0*/  FSETP.GT.AND P3, PT, R16, R21, PT ;  /* 0x000000151000720b */ /* 0x004fc80003f64000 */
[----:B------:R-:W-:-:S04]  /*2ae0*/  FSEL R16, R16, R21, P3 ;  /* 0x0000001510107208 */ /* 0x000fc80001800000 */
[----:B---3--:R-:W-:-:S04]  /*2af0*/  FSETP.GT.AND P3, PT, R16, R23, PT ;  /* 0x000000171000720b */ /* 0x008fc80003f64000 */
[----:B------:R-:W-:-:S04]  /*2b00*/  FSEL R16, R16, R23, P3 ;  /* 0x0000001710107208 */ /* 0x000fc80001800000 */
[----:B----4-:R-:W-:-:S04]  /*2b10*/  FSETP.GT.AND P3, PT, R16, R25, PT ;  /* 0x000000191000720b */ /* 0x010fc80003f64000 */
[----:B------:R-:W-:-:S04]  /*2b20*/  FSEL R16, R16, R25, P3 ;  /* 0x0000001910107208 */ /* 0x000fc80001800000 */
[----:B-----5:R-:W-:-:S04]  /*2b30*/  FSETP.GT.AND P3, PT, R16, R27, PT ;  /* 0x0000001b1000720b */ /* 0x020fc80003f64000 */
[----:B------:R-:W-:-:S04]  /*2b40*/  FSEL R16, R16, R27, P3 ;  /* 0x0000001b10107208 */ /* 0x000fc80001800000 */
[----:B-1----:R-:W-:-:S04]  /*2b50*/  FSETP.GT.AND P3, PT, R16, R17, PT ;  /* 0x000000111000720b */ /* 0x002fc80003f64000 */
[----:B------:R-:W-:-:S04]  /*2b60*/  FSEL R17, R16, R17, P3 ;  /* 0x0000001110117208 */ /* 0x000fc80001800000 */
[----:B------:R-:W-:-:S04]  /*2b70*/  FSETP.GT.AND P3, PT, R17, R18, PT ;  /* 0x000000121100720b */ /* 0x000fc80003f64000 */
[----:B------:R-:W-:Y:S01]  /*2b80*/  FSEL R17, R17, R18, P3 ;  /* 0x0000001211117208 */ /* 0x000fe20001800000 */
[----:B------:R-:W-:Y:S08]  /*2b90*/  @P4 BRA `(.L_x_36) ;  /* 0xfffffffc00904947 */ /* 0x000ff0000383ffff */
.L_x_35:
[----:B------:R-:W-:Y:S05]  /*2ba0*/  @!P0 BRA `(.L_x_37) ;  /* 0x00000000008c8947 */ /* 0x000fea0003800000 */
[----:B------:R-:W-:Y:S02]  /*2bb0*/  ISETP.GE.U32.AND P3, PT, R13, 0x4, PT ;  /* 0x000000040d00780c */ /* 0x000fe40003f66070 */
[----:B------:R-:W-:-:S04]  /*2bc0*/  LOP3.LUT R19, R5, 0x3, RZ, 0xc0, !PT ;  /* 0x0000000305137812 */ /* 0x000fc800078ec0ff */
[----:B------:R-:W-:-:S07]  /*2bd0*/  ISETP.NE.AND P0, PT, R19, RZ, PT ;  /* 0x000000ff1300720c */ /* 0x000fce0003f05270 */
[----:B------:R-:W-:Y:S06]  /*2be0*/  @!P3 BRA `(.L_x_38) ;  /* 0x000000000038b947 */ /* 0x000fec0003800000 */
[C---:B------:R-:W-:Y:S02]  /*2bf0*/  IMAD R11, R15.reuse, 0x4, R10 ;  /* 0x000000040f0b7824 */ /* 0x040fe400078e020a */
[----:B------:R-:W-:-:S03]  /*2c00*/  VIADD R15, R15, 0x4 ;  /* 0x000000040f0f7836 */ /* 0x000fc60000000000 */
[----:B------:R-:W1:Y:S04]  /*2c10*/  LDS R14, [R11] ;  /* 0x000000000b0e7984 */ /* 0x000e680000000800 */
[----:B------:R-:W0:Y:S04]  /*2c20*/  LDS R13, [R11+0x4] ;  /* 0x000004000b0d7984 */ /* 0x000e280000000800 */
[----:B------:R-:W2:Y:S04]  /*2c30*/  LDS R16, [R11+0x8] ;  /* 0x000008000b107984 */ /* 0x000ea80000000800 */
[----:B------:R-:W3:Y:S01]  /*2c40*/  LDS R18, [R11+0xc] ;  /* 0x00000c000b127984 */ /* 0x000ee20000000800 */
[----:B-1----:R-:W-:-:S04]  /*2c50*/  FSETP.GT.AND P3, PT, R17, R14, PT ;  /* 0x0000000e1100720b */ /* 0x002fc80003f64000 */
[----:B------:R-:W-:-:S04]  /*2c60*/  FSEL R14, R17, R14, P3 ;  /* 0x0000000e110e7208 */ /* 0x000fc80001800000 */
[----:B0-----:R-:W-:-:S04]  /*2c70*/  FSETP.GT.AND P3, PT, R14, R13, PT ;  /* 0x0000000d0e00720b */ /* 0x001fc80003f64000 */
[----:B------:R-:W-:-:S04]  /*2c80*/  FSEL R13, R14, R13, P3 ;  /* 0x0000000d0e0d7208 */ /* 0x000fc80001800000 */
[----:B--2---:R-:W-:-:S04]  /*2c90*/  FSETP.GT.AND P3, PT, R13, R16, PT ;  /* 0x000000100d00720b */ /* 0x004fc80003f64000 */
[----:B------:R-:W-:-:S04]  /*2ca0*/  FSEL R13, R13, R16, P3 ;  /* 0x000000100d0d7208 */ /* 0x000fc80001800000 */
[----:B---3--:R-:W-:-:S04]  /*2cb0*/  FSETP.GT.AND P3, PT, R13, R18, PT ;  /* 0x000000120d00720b */ /* 0x008fc80003f64000 */
[----:B------:R-:W-:-:S09]  /*2cc0*/  FSEL R17, R13, R18, P3 ;  /* 0x000000120d117208 */ /* 0x000fd20001800000 */
.L_x_38:
[----:B------:R-:W-:Y:S05]  /*2cd0*/  @!P0 BRA `(.L_x_37) ;  /* 0x0000000000408947 */ /* 0x000fea0003800000 */
[----:B------:R-:W-:Y:S02]  /*2ce0*/  ISETP.NE.AND P3, PT, R19, 0x1, PT ;  /* 0x000000011300780c */ /* 0x000fe40003f65270 */
[----:B------:R-:W-:-:S04]  /*2cf0*/  LOP3.LUT R11, R5, 0x1, RZ, 0xc0, !PT ;  /* 0x00000001050b7812 */ /* 0x000fc800078ec0ff */
[----:B------:R-:W-:-:S07]  /*2d00*/  ISETP.NE.U32.AND P0, PT, R11, 0x1, PT ;  /* 0x000000010b00780c */ /* 0x000fce0003f05070 */
[----:B------:R-:W-:Y:S06]  /*2d10*/  @!P3 BRA `(.L_x_39) ;  /* 0x000000000020b947 */ /* 0x000fec0003800000 */
[C---:B------:R-:W-:Y:S02]  /*2d20*/  IMAD R11, R15.reuse, 0x4, R10 ;  /* 0x000000040f0b7824 */ /* 0x040fe400078e020a */
[----:B------:R-:W-:-:S03]  /*2d30*/  VIADD R15, R15, 0x2 ;  /* 0x000000020f0f7836 */ /* 0x000fc60000000000 */
[----:B------:R-:W1:Y:S04]  /*2d40*/  LDS R14, [R11] ;  /* 0x000000000b0e7984 */ /* 0x000e680000000800 */
[----:B------:R-:W0:Y:S01]  /*2d50*/  LDS R16, [R11+0x4] ;  /* 0x000004000b107984 */ /* 0x000e220000000800 */
[----:B-1----:R-:W-:-:S04]  /*2d60*/  FSETP.GT.AND P3, PT, R17, R14, PT ;  /* 0x0000000e1100720b */ /* 0x002fc80003f64000 */
[----:B------:R-:W-:-:S04]  /*2d70*/  FSEL R17, R17, R14, P3 ;  /* 0x0000000e11117208 */ /* 0x000fc80001800000 */
[----:B0-----:R-:W-:-:S04]  /*2d80*/  FSETP.GT.AND P3, PT, R17, R16, PT ;  /* 0x000000101100720b */ /* 0x001fc80003f64000 */
[----:B------:R-:W-:-:S09]  /*2d90*/  FSEL R17, R17, R16, P3 ;  /* 0x0000001011117208 */ /* 0x000fd20001800000 */
.L_x_39:
[----:B------:R-:W-:-:S06]  /*2da0*/  @!P0 IMAD R10, R15, 0x4, R10 ;  /* 0x000000040f0a8824 */ /* 0x000fcc00078e020a */
[----:B------:R-:W1:Y:S02]  /*2db0*/  @!P0 LDS R10, [R10] ;  /* 0x000000000a0a8984 */ /* 0x000e640000000800 */
[----:B-1----:R-:W-:-:S04]  /*2dc0*/  @!P0 FSETP.GT.AND P3, PT, R17, R10, PT ;  /* 0x0000000a1100820b */ /* 0x002fc80003f64000 */
[----:B------:R-:W-:-:S09]  /*2dd0*/  @!P0 FSEL R17, R17, R10, P3 ;  /* 0x0000000a11118208 */ /* 0x000fd20001800000 */
.L_x_37:
[----:B-1----:R1:W-:Y:S02]  /*2de0*/  STS [R0], R17 ;  /* 0x0000001100007388 */ /* 0x0023e40000000800 */
.L_x_34:
[----:B------:R-:W-:Y:S05]  /*2df0*/  BSYNC.RECONVERGENT B0 ;  /* 0x0000000000007941 */ /* 0x000fea0003800200 */
.L_x_33:
[----:B------:R-:W-:Y:S01]  /*2e00*/  BAR.SYNC.DEFER_BLOCKING 0x0 ;  /* 0x0000000000007b1d */ /* 0x000fe20000010000 */
[----:B------:R-:W-:-:S04]  /*2e10*/  UIADD3 UR4, UPT, UPT, UR8, 0x1080, URZ ;  /* 0x0000108008047890 */ /* 0x000fc8000fffe0ff */
[----:B------:R-:W-:Y:S01]  /*2e20*/  ULEA UR5, UR9, UR4, 0x18 ;  /* 0x0000000409057291 */ /* 0x000fe2000f8ec0ff */
[----:B------:R-:W-:Y:S01]  /*2e30*/  BSSY.RECONVERGENT B0, `(.L_x_40) ;  /* 0x0000071000007945 */ /* 0x000fe20003800200 */
[----:B------:R-:W-:-:S04]  /*2e40*/  UIADD3 UR4, UPT, UPT, UR8, 0x2180, URZ ;  /* 0x0000218008047890 */ /* 0x000fc8000fffe0ff */
[----:B------:R-:W-:Y:S01]  /*2e50*/  LEA R14, R7, UR5, 0x2 ;  /* 0x00000005070e7c11 */ /* 0x000fe2000f8e10ff */
[----:B------:R-:W-:Y:S01]  /*2e60*/  ULEA UR4, UR9, UR4, 0x18 ;  /* 0x0000000409047291 */ /* 0x000fe2000f8ec0ff */
[----:B0-----:R-:W-:Y:S04]  /*2e70*/  LDS R9, [R9] ;  /* 0x0000000009097984 */ /* 0x001fe80000000800 */
[----:B------:R-:W0:Y:S02]  /*2e80*/  LDS R10, [R0] ;  /* 0x00000000000a7984 */ /* 0x000e240000000800 */
[----:B0-----:R-:W-:-:S04]  /*2e90*/  FADD R10, R9, -R10 ;  /* 0x8000000a090a7221 */ /* 0x001fc80000000000 */
[----:B------:R-:W-:Y:S01]  /*2ea0*/  FMUL R11, R10, 1.4426950216293334961 ;  /* 0x3fb8aa3b0a0b7820 */ /* 0x000fe20000400000 */
[----:B------:R-:W-:-:S04]  /*2eb0*/  LEA R10, R12, UR4, 0x2 ;  /* 0x000000040c0a7c11 */ /* 0x000fc8000f8e10ff */
[----:B------:R-:W-:-:S13]  /*2ec0*/  FSETP.GEU.AND P0, PT, R11, -126, PT ;  /* 0xc2fc00000b00780b */ /* 0x000fda0003f0e000 */
[----:B------:R-:W-:-:S04]  /*2ed0*/  @!P0 FMUL R11, R11, 0.5 ;  /* 0x3f0000000b0b8820 */ /* 0x000fc80000400000 */
[----:B------:R-:W0:Y:S02]  /*2ee0*/  MUFU.EX2 R13, R11 ;  /* 0x0000000b000d7308 */ /* 0x000e240000000800 */
[----:B0-----:R-:W-:-:S05]  /*2ef0*/  @!P0 FMUL R13, R13, R13 ;  /* 0x0000000d0d0d8220 */ /* 0x001fca0000400000 */
[----:B------:R0:W-:Y:S01]  /*2f00*/  STS [R14], R13 ;  /* 0x0000000d0e007388 */ /* 0x0001e20000000800 */
[----:B------:R-:W-:Y:S06]  /*2f10*/  BAR.SYNC.DEFER_BLOCKING 0x0 ;  /* 0x0000000000007b1d */ /* 0x000fec0000010000 */
[----:B------:R-:W-:Y:S05]  /*2f20*/  @P2 BRA `(.L_x_41) ;  /* 0x0000000400842947 */ /* 0x000fea0003800000 */
[C---:B------:R-:W-:Y:S01]  /*2f30*/  ISETP.GE.U32.AND P0, PT, R5.reuse, 0x10, PT ;  /* 0x000000100500780c */ /* 0x040fe20003f06070 */
[----:B------:R-:W-:Y:S01]  /*2f40*/  IMAD.MOV.U32 R19, RZ, RZ, RZ ;  /* 0x000000ffff137224 */ /* 0x000fe200078e00ff */
[----:B------:R-:W-:Y:S01]  /*2f50*/  LOP3.LUT R22, R5, 0xf, RZ, 0xc0, !PT ;  /* 0x0000000f05167812 */ /* 0x000fe200078ec0ff */
[----:B------:R-:W-:-:S03]  /*2f60*/  IMAD.MOV.U32 R7, RZ, RZ, RZ ;  /* 0x000000ffff077224 */ /* 0x000fc600078e00ff */
[----:B------:R-:W-:-:S07]  /*2f70*/  ISETP.NE.AND P3, PT, R22, RZ, PT ;  /* 0x000000ff1600720c */ /* 0x000fce0003f65270 */
[----:B------:R-:W-:Y:S06]  /*2f80*/  @!P0 BRA `(.L_x_42) ;  /* 0x0000000000a08947 */ /* 0x000fec0003800000 */
[----:B------:R-:W-:Y:S01]  /*2f90*/  LOP3.LUT R7, R5, 0x7f0, RZ, 0xc0, !PT ;  /* 0x000007f005077812 */ /* 0x000fe200078ec0ff */
[----:B------:R-:W-:Y:S01]  /*2fa0*/  UMOV UR4, URZ ;  /* 0x000000ff00047c82 */ /* 0x000fe20008000000 */
[----:B------:R-:W-:-:S07]  /*2fb0*/  MOV R19, RZ ;  /* 0x000000ff00137202 */ /* 0x000fce0000000f00 */
.L_x_43:
[----:B------:R-:W-:Y:S01]  /*2fc0*/  VIADD R16, R6, UR4 ;  /* 0x0000000406107c36 */ /* 0x000fe20008000000 */
[----:B------:R-:W-:-:S04]  /*2fd0*/  UIADD3 UR4, UPT, UPT, UR4, 0x10, URZ ;  /* 0x0000001004047890 */ /* 0x000fc8000fffe0ff */
[----:B------:R-:W-:Y:S02]  /*2fe0*/  LEA R16, R16, UR5, 0x2 ;  /* 0x0000000510107c11 */ /* 0x000fe4000f8e10ff */
[----:B------:R-:W-:-:S03]  /*2ff0*/  ISETP.NE.AND P0, PT, R7, UR4, PT ;  /* 0x0000000407007c0c */ /* 0x000fc6000bf05270 */
[----:B------:R-:W2:Y:S04]  /*3000*/  LDS R18, [R16] ;  /* 0x0000000010127984 */ /* 0x000ea80000000800 */
[----:B------:R-:W3:Y:S04]  /*3010*/  LDS R20, [R16+0x4] ;  /* 0x0000040010147984 */ /* 0x000ee80000000800 */
[----:B------:R-:W4:Y:S04]  /*3020*/  LDS R21, [R16+0x8] ;  /* 0x0000080010157984 */ /* 0x000f280000000800 */
[----:B------:R-:W5:Y:S04]  /*3030*/  LDS R24, [R16+0xc] ;  /* 0x00000c0010187984 */ /* 0x000f680000000800 */
[----:B-1----:R-:W1:Y:S04]  /*3040*/  LDS R17, [R16+0x10] ;  /* 0x0000100010117984 */ /* 0x002e680000000800 */
[----:B------:R-:W1:Y:S04]  /*3050*/  LDS R15, [R16+0x14] ;  /* 0x00001400100f7984 */ /* 0x000e680000000800 */
[----:B------:R-:W1:Y:S04]  /*3060*/  LDS R9, [R16+0x18] ;  /* 0x0000180010097984 */ /* 0x000e680000000800 */
[----:B------:R-:W1:Y:S04]  /*3070*/  LDS R11, [R16+0x1c] ;  /* 0x00001c00100b7984 */ /* 0x000e680000000800 */
[----:B0-----:R-:W0:Y:S04]  /*3080*/  LDS R13, [R16+0x20] ;  /* 0x00002000100d7984 */ /* 0x001e280000000800 */
[----:B------:R-:W0:Y:S01]  /*3090*/  LDS R14, [R16+0x24] ;  /* 0x00002400100e7984 */ /* 0x000e220000000800 */
[----:B--2---:R-:W-:-:S03]  /*30a0*/  FADD R19, R18, R19 ;  /* 0x0000001312137221 */ /* 0x004fc60000000000 */
[----:B------:R-:W2:Y:S01]  /*30b0*/  LDS R18, [R16+0x28] ;  /* 0x0000280010127984 */ /* 0x000ea20000000800 */
[----:B---3--:R-:W-:-:S03]  /*30c0*/  FADD R20, R19, R20 ;  /* 0x0000001413147221 */ /* 0x008fc60000000000 */
[----:B------:R-:W3:Y:S01]  /*30d0*/  LDS R19, [R16+0x2c] ;  /* 0x00002c0010137984 */ /* 0x000ee20000000800 */
[----:B----4-:R-:W-:-:S03]  /*30e0*/  FADD R21, R20, R21 ;  /* 0x0000001514157221 */ /* 0x010fc60000000000 */
[----:B------:R-:W4:Y:S01]  /*30f0*/  LDS R20, [R16+0x30] ;  /* 0x0000300010147984 */ /* 0x000f220000000800 */
[----:B-----5:R-:W-:-:S03]  /*3100*/  FADD R24, R21, R24 ;  /* 0x0000001815187221 */ /* 0x020fc60000000000 */
[----:B------:R-:W5:Y:S01]  /*3110*/  LDS R21, [R16+0x34] ;  /* 0x0000340010157984 */ /* 0x000f620000000800 */
[----:B-1----:R-:W-:-:S03]  /*3120*/  FADD R24, R24, R17 ;  /* 0x0000001118187221 */ /* 0x002fc60000000000 */
[----:B------:R-:W1:Y:S01]  /*3130*/  LDS R17, [R16+0x38] ;  /* 0x0000380010117984 */ /* 0x000e620000000800 */
[----:B------:R-:W-:-:S03]  /*3140*/  FADD R24, R24, R15 ;  /* 0x0000000f18187221 */ /* 0x000fc60000000000 */
[----:B------:R-:W1:Y:S01]  /*3150*/  LDS R15, [R16+0x3c] ;  /* 0x00003c00100f7984 */ /* 0x000e620000000800 */
[----:B------:R-:W-:-:S04]  /*3160*/  FADD R24, R24, R9 ;  /* 0x0000000918187221 */ /* 0x000fc80000000000 */
[----:B------:R-:W-:-:S04]  /*3170*/  FADD R24, R24, R11 ;  /* 0x0000000b18187221 */ /* 0x000fc80000000000 */
[----:B0-----:R-:W-:-:S04]  /*3180*/  FADD R13, R24, R13 ;  /* 0x0000000d180d7221 */ /* 0x001fc80000000000 */
[----:B------:R-:W-:-:S04]  /*3190*/  FADD R13, R13, R14 ;  /* 0x0000000e0d0d7221 */ /* 0x000fc80000000000 */
[----:B--2---:R-:W-:-:S04]  /*31a0*/  FADD R18, R13, R18 ;  /* 0x000000120d127221 */ /* 0x004fc80000000000 */
[----:B---3--:R-:W-:-:S04]  /*31b0*/  FADD R19, R18, R19 ;  /* 0x0000001312137221 */ /* 0x008fc80000000000 */
[----:B----4-:R-:W-:-:S04]  /*31c0*/  FADD R20, R19, R20 ;  /* 0x0000001413147221 */ /* 0x010fc80000000000 */
[----:B-----5:R-:W-:-:S04]  /*31d0*/  FADD R20, R20, R21 ;  /* 0x0000001514147221 */ /* 0x020fc80000000000 */
[----:B-1----:R-:W-:-:S04]  /*31e0*/  FADD R20, R20, R17 ;  /* 0x0000001114147221 */ /* 0x002fc80000000000 */
[----:B------:R-:W-:Y:S01]  /*31f0*/  FADD R19, R20, R15 ;  /* 0x0000000f14137221 */ /* 0x000fe20000000000 */
[----:B------:R-:W-:Y:S06]  /*3200*/  @P0 BRA `(.L_x_43) ;  /* 0xfffffffc006c0947 */ /* 0x000fec000383ffff */
.L_x_42:
[----:B------:R-:W-:Y:S05]  /*3210*/  @!P3 BRA `(.L_x_44) ;  /* 0x0000000000c4b947 */ /* 0x000fea0003800000 */
[----:B------:R-:W-:Y:S02]  /*3220*/  ISETP.GE.U32.AND P0, PT, R22, 0x8, PT ;  /* 0x000000081600780c */ /* 0x000fe40003f06070 */
[----:B0-----:R-:W-:-:S04]  /*3230*/  LOP3.LUT R13, R5, 0x7, RZ, 0xc0, !PT ;  /* 0x00000007050d7812 */ /* 0x001fc800078ec0ff */
[----:B------:R-:W-:-:S07]  /*3240*/  ISETP.NE.AND P3, PT, R13, RZ, PT ;  /* 0x000000ff0d00720c */ /* 0x000fce0003f65270 */
[----:B------:R-:W-:Y:S06]  /*3250*/  @!P0 BRA `(.L_x_45) ;  /* 0x00000000004c8947 */ /* 0x000fec0003800000 */
[----:B------:R-:W-:Y:S02]  /*3260*/  IMAD.IADD R9, R6, 0x1, R7 ;  /* 0x0000000106097824 */ /* 0x000fe400078e0207 */
[----:B------:R-:W-:-:S03]  /*3270*/  VIADD R7, R7, 0x8 ;  /* 0x0000000807077836 */ /* 0x000fc60000000000 */
[----:B------:R-:W-:-:S05]  /*3280*/  LEA R9, R9, UR5, 0x2 ;  /* 0x0000000509097c11 */ /* 0x000fca000f8e10ff */
[----:B------:R-:W0:Y:S04]  /*3290*/  LDS R14, [R9] ;  /* 0x00000000090e7984 */ /* 0x000e280000000800 */
[----:B------:R-:W2:Y:S04]  /*32a0*/  LDS R11, [R9+0x4] ;  /* 0x00000400090b7984 */ /* 0x000ea80000000800 */
[----:B------:R-:W3:Y:S04]  /*32b0*/  LDS R16, [R9+0x8] ;  /* 0x0000080009107984 */ /* 0x000ee80000000800 */
[----:B------:R-:W4:Y:S04]  /*32c0*/  LDS R18, [R9+0xc] ;  /* 0x00000c0009127984 */ /* 0x000f280000000800 */
[----:B------:R-:W5:Y:S04]  /*32d0*/  LDS R20, [R9+0x10] ;  /* 0x0000100009147984 */ /* 0x000f680000000800 */
[----:B------:R-:W1:Y:S04]  /*32e0*/  LDS R22, [R9+0x14] ;  /* 0x0000140009167984 */ /* 0x000e680000000800 */
[----:B------:R-:W1:Y:S04]  /*32f0*/  LDS R24, [R9+0x18] ;  /* 0x0000180009187984 */ /* 0x000e680000000800 */
[----:B------:R-:W1:Y:S01]  /*3300*/  LDS R26, [R9+0x1c] ;  /* 0x00001c00091a7984 */ /* 0x000e620000000800 */
[----:B0-----:R-:W-:-:S04]  /*3310*/  FADD R14, R19, R14 ;  /* 0x0000000e130e7221 */ /* 0x001fc80000000000 */
[----:B--2---:R-:W-:-:S04]  /*3320*/  FADD R11, R14, R11 ;  /* 0x0000000b0e0b7221 */ /* 0x004fc80000000000 */
[----:B---3--:R-:W-:-:S04]  /*3330*/  FADD R11, R11, R16 ;  /* 0x000000100b0b7221 */ /* 0x008fc80000000000 */
[----:B----4-:R-:W-:-:S04]  /*3340*/  FADD R11, R11, R18 ;  /* 0x000000120b0b7221 */ /* 0x010fc80000000000 */
[----:B-----5:R-:W-:-:S04]  /*3350*/  FADD R11, R11, R20 ;  /* 0x000000140b0b7221 */ /* 0x020fc80000000000 */
[----:B-1----:R-:W-:-:S04]  /*3360*/  FADD R11, R11, R22 ;  /* 0x000000160b0b7221 */ /* 0x002fc80000000000 */
[----:B------:R-:W-:-:S04]  /*3370*/  FADD R11, R11, R24 ;  /* 0x000000180b0b7221 */ /* 0x000fc80000000000 */
[----:B------:R-:W-:-:S07]  /*3380*/  FADD R19, R11, R26 ;  /* 0x0000001a0b137221 */ /* 0x000fce0000000000 */
.L_x_45:
[----:B------:R-:W-:Y:S05]  /*3390*/  @!P3 BRA `(.L_x_44) ;  /* 0x000000000064b947 */ /* 0x000fea0003800000 */
[----:B------:R-:W-:Y:S02]  /*33a0*/  ISETP.GE.U32.AND P0, PT, R13, 0x4, PT ;  /* 0x000000040d00780c */ /* 0x000fe40003f06070 */
[----:B------:R-:W-:-:S04]  /*33b0*/  LOP3.LUT R15, R5, 0x3, RZ, 0xc0, !PT ;  /* 0x00000003050f7812 */ /* 0x000fc800078ec0ff */
        /* <DEDUP_REMOVED lines=8> */
[----:B------:R-:W4:Y:S01]  /*3440*/  LDS R18, [R9+0xc] ;  /* 0x00000c0009127984 */ /* 0x000f220000000800 */
[----:B0-----:R-:W-:-:S04]  /*3450*/  FADD R14, R19, R14 ;  /* 0x0000000e130e7221 */ /* 0x001fc80000000000 */
[----:B--2---:R-:W-:-:S04]  /*3460*/  FADD R11, R14, R11 ;  /* 0x0000000b0e0b7221 */ /* 0x004fc80000000000 */
[----:B---3--:R-:W-:-:S04]  /*3470*/  FADD R11, R11, R16 ;  /* 0x000000100b0b7221 */ /* 0x008fc80000000000 */
[----:B----4-:R-:W-:-:S07]  /*3480*/  FADD R19, R11, R18 ;  /* 0x000000120b137221 */ /* 0x010fce0000000000 */
.L_x_46:
[----:B------:R-:W-:Y:S05]  /*3490*/  @!P3 BRA `(.L_x_44) ;  /* 0x000000000024b947 */ /* 0x000fea0003800000 */
[----:B------:R-:W-:-:S05]  /*34a0*/  UMOV UR4, URZ ;  /* 0x000000ff00047c82 */ /* 0x000fca0008000000 */
.L_x_47:
[----:B------:R-:W-:Y:S01]  /*34b0*/  IMAD.IADD R9, R6, 0x1, R7 ;  /* 0x0000000106097824 */ /* 0x000fe200078e0207 */
[----:B------:R-:W-:Y:S01]  /*34c0*/  UIADD3 UR4, UPT, UPT, UR4, 0x1, URZ ;  /* 0x0000000104047890 */ /* 0x000fe2000fffe0ff */
[----:B------:R-:W-:-:S03]  /*34d0*/  VIADD R7, R7, 0x1 ;  /* 0x0000000107077836 */ /* 0x000fc60000000000 */
[----:B------:R-:W-:Y:S02]  /*34e0*/  LEA R9, R9, UR5, 0x2 ;  /* 0x0000000509097c11 */ /* 0x000fe4000f8e10ff */
[----:B------:R-:W-:-:S03]  /*34f0*/  ISETP.NE.AND P0, PT, R15, UR4, PT ;  /* 0x000000040f007c0c */ /* 0x000fc6000bf05270 */
[----:B------:R-:W0:Y:S02]  /*3500*/  LDS R14, [R9] ;  /* 0x00000000090e7984 */ /* 0x000e240000000800 */
[----:B0-----:R-:W-:-:S08]  /*3510*/  FADD R19, R14, R19 ;  /* 0x000000130e137221 */ /* 0x001fd00000000000 */
[----:B------:R-:W-:Y:S05]  /*3520*/  @P0 BRA `(.L_x_47) ;  /* 0xfffffffc00e00947 */ /* 0x000fea000383ffff */
.L_x_44:
[----:B------:R2:W-:Y:S02]  /*3530*/  STS [R10], R19 ;  /* 0x000000130a007388 */ /* 0x0005e40000000800 */
.L_x_41:
[----:B------:R-:W-:Y:S05]  /*3540*/  BSYNC.RECONVERGENT B0 ;  /* 0x0000000000007941 */ /* 0x000fea0003800200 */
.L_x_40:
[----:B------:R-:W-:Y:S06]  /*3550*/  BAR.SYNC.DEFER_BLOCKING 0x0 ;  /* 0x0000000000007b1d */ /* 0x000fec0000010000 */
[----:B------:R-:W-:Y:S04]  /*3560*/  BSSY.RECONVERGENT B0, `(.L_x_48) ;  /* 0x00000bc000007945 */ /* 0x000fe80003800200 */
[----:B------:R-:W-:Y:S05]  /*3570*/  @P2 BRA `(.L_x_49) ;  /* 0x0000000800e82947 */ /* 0x000fea0003800000 */
[----:B------:R-:W-:Y:S04]  /*3580*/  LDS R8, [R8] ;  /* 0x0000000008087984 */ /* 0x000fe80000000800 */
[----:B------:R-:W3:Y:S04]  /*3590*/  LDS R9, [R0] ;  /* 0x0000000000097984 */ /* 0x000ee80000000800 */
[----:B0-----:R-:W0:Y:S04]  /*35a0*/  LDS R13, [R2] ;  /* 0x00000000020d7984 */ /* 0x001e280000000800 */
[----:B--2---:R-:W2:Y:S01]  /*35b0*/  LDS R10, [R10] ;  /* 0x000000000a0a7984 */ /* 0x004ea20000000800 */
[----:B---3--:R-:W-:-:S04]  /*35c0*/  FSETP.GT.AND P0, PT, R8, R9, PT ;  /* 0x000000090800720b */ /* 0x008fc80003f04000 */
[----:B------:R-:W-:-:S05]  /*35d0*/  FSEL R7, R8, R9, P0 ;  /* 0x0000000908077208 */ /* 0x000fca0000000000 */
[--C-:B------:R-:W-:Y:S01]  /*35e0*/  FADD R11, R8, -R7.reuse ;  /* 0x80000007080b7221 */ /* 0x100fe20000000000 */
[----:B------:R-:W-:-:S03]  /*35f0*/  FADD R9, R9, -R7 ;  /* 0x8000000709097221 */ /* 0x000fc60000000000 */
[----:B------:R-:W-:Y:S01]  /*3600*/  FMUL R11, R11, 1.4426950216293334961 ;  /* 0x3fb8aa3b0b0b7820 */ /* 0x000fe20000400000 */
[----:B------:R-:W-:-:S04]  /*3610*/  FMUL R14, R9, 1.4426950216293334961 ;  /* 0x3fb8aa3b090e7820 */ /* 0x000fc80000400000 */
[----:B------:R-:W-:Y:S02]  /*3620*/  FSETP.GEU.AND P0, PT, R11, -126, PT ;  /* 0xc2fc00000b00780b */ /* 0x000fe40003f0e000 */
[----:B------:R-:W-:-:S11]  /*3630*/  FSETP.GEU.AND P2, PT, R14, -126, PT ;  /* 0xc2fc00000e00780b */ /* 0x000fd60003f4e000 */
[----:B------:R-:W-:Y:S02]  /*3640*/  @!P0 FMUL R11, R11, 0.5 ;  /* 0x3f0000000b0b8820 */ /* 0x000fe40000400000 */
[----:B------:R-:W-:Y:S02]  /*3650*/  @!P2 FMUL R14, R14, 0.5 ;  /* 0x3f0000000e0ea820 */ /* 0x000fe40000400000 */
[----:B------:R-:W3:Y:S08]  /*3660*/  MUFU.EX2 R8, R11 ;  /* 0x0000000b00087308 */ /* 0x000ef00000000800 */
[----:B------:R-:W4:Y:S01]  /*3670*/  MUFU.EX2 R9, R14 ;  /* 0x0000000e00097308 */ /* 0x000f220000000800 */
[----:B---3--:R-:W-:-:S04]  /*3680*/  @!P0 FMUL R8, R8, R8 ;  /* 0x0000000808088220 */ /* 0x008fc80000400000 */
[----:B0-----:R-:W-:Y:S01]  /*3690*/  FMUL R8, R8, R13 ;  /* 0x0000000d08087220 */ /* 0x001fe20000400000 */
[----:B----4-:R-:W-:-:S04]  /*36a0*/  @!P2 FMUL R9, R9, R9 ;  /* 0x000000090909a220 */ /* 0x010fc80000400000 */
[----:B--2---:R-:W-:Y:S01]  /*36b0*/  FFMA R13, R9, R10, R8 ;  /* 0x0000000a090d7223 */ /* 0x004fe20000000008 */
[----:B------:R-:W-:Y:S06]  /*36c0*/  @!P1 BRA `(.L_x_50) ;  /* 0x00000008007c9947 */ /* 0x000fec0003800000 */
[----:B------:R-:W-:Y:S01]  /*36d0*/  LEA R15, R6, UR5, 0x2 ;  /* 0x00000005060f7c11 */ /* 0x000fe2000f8e10ff */
[----:B------:R-:W-:Y:S01]  /*36e0*/  IMAD R12, R12, R3, R12 ;  /* 0x000000030c0c7224 */ /* 0x000fe200078e020c */
[----:B------:R-:W-:Y:S01]  /*36f0*/  LOP3.LUT R14, R5, 0xfffffff8, RZ, 0xc0, !PT ;  /* 0xfffffff8050e7812 */ /* 0x000fe200078ec0ff */
[----:B------:R-:W-:Y:S01]  /*3700*/  IMAD.MOV.U32 R16, RZ, RZ, RZ ;  /* 0x000000ffff107224 */ /* 0x000fe200078e00ff */
[----:B------:R-:W-:Y:S01]  /*3710*/  IADD3 R11, PT, PT, R3, 0x1, RZ ;  /* 0x00000001030b7810 */ /* 0x000fe20007ffe0ff */
[----:B------:R-:W-:Y:S01]  /*3720*/  VIADD R15, R15, 0x10 ;  /* 0x000000100f0f7836 */ /* 0x000fe20000000000 */
[C---:B------:R-:W-:Y:S01]  /*3730*/  LEA R10, R3.reuse, 0x20, 0x5 ;  /* 0x00000020030a7811 */ /* 0x040fe200078e28ff */
[----:B------:R-:W-:Y:S01]  /*3740*/  IMAD.MOV R14, RZ, RZ, -R14 ;  /* 0x000000ffff0e7224 */ /* 0x000fe200078e0a0e */
[----:B------:R-:W-:Y:S02]  /*3750*/  LEA R18, R3, 0x4, 0x2 ;  /* 0x0000000403127811 */ /* 0x000fe400078e10ff */
[----:B------:R-:W-:-:S02]  /*3760*/  LOP3.LUT R19, R5, 0x7, RZ, 0xc0, !PT ;  /* 0x0000000705137812 */ /* 0x000fc400078ec0ff */
[----:B-1----:R-:W-:-:S07]  /*3770*/  LOP3.LUT R17, R5, 0x7f8, RZ, 0xc0, !PT ;  /* 0x000007f805117812 */ /* 0x002fce00078ec0ff */
.L_x_58:
[----:B------:R-:W-:Y:S01]  /*3780*/  ISETP.GE.U32.AND P0, PT, R5, 0x8, PT ;  /* 0x000000080500780c */ /* 0x000fe20003f06070 */
[----:B------:R-:W-:Y:S02]  /*3790*/  IMAD.MOV.U32 R20, RZ, RZ, RZ ;  /* 0x000000ffff147224 */ /* 0x000fe400078e00ff */
[----:B0-----:R-:W-:-:S10]  /*37a0*/  IMAD.MOV.U32 R3, RZ, RZ, RZ ;  /* 0x000000ffff037224 */ /* 0x001fd400078e00ff */
[----:B------:R-:W-:Y:S05]  /*37b0*/  @!P0 BRA `(.L_x_51) ;  /* 0x0000000000b48947 */ /* 0x000fea0003800000 */
[----:B------:R-:W0:Y:S01]  /*37c0*/  S2UR UR8, SR_CgaCtaId ;  /* 0x00000000000879c3 */ /* 0x000e220000008800 */
[----:B------:R-:W-:Y:S01]  /*37d0*/  UMOV UR4, 0x400 ;  /* 0x0000040000047882 */ /* 0x000fe20000000000 */
[----:B------:R-:W-:Y:S01]  /*37e0*/  IMAD.MOV.U32 R20, RZ, RZ, RZ ;  /* 0x000000ffff147224 */ /* 0x000fe200078e00ff */
[----:B------:R-:W-:Y:S01]  /*37f0*/  UIADD3 UR4, UPT, UPT, UR4, 0x6300, URZ ;  /* 0x0000630004047890 */ /* 0x000fe2000fffe0ff */
[----:B------:R-:W-:Y:S01]  /*3800*/  IMAD.MOV.U32 R0, RZ, RZ, R15 ;  /* 0x000000ffff007224 */ /* 0x000fe200078e000f */
[----:B------:R-:W-:Y:S02]  /*3810*/  MOV R2, R14 ;  /* 0x0000000e00027202 */ /* 0x000fe40000000f00 */
[----:B0-----:R-:W-:-:S06]  /*3820*/  ULEA UR4, UR8, UR4, 0x18 ;  /* 0x0000000408047291 */ /* 0x001fcc000f8ec0ff */
[----:B------:R-:W-:-:S07]  /*3830*/  LEA R3, R16, UR4, 0x2 ;  /* 0x0000000410037c11 */ /* 0x000fce000f8e10ff */
.L_x_52:
[----:B------:R-:W-:Y:S01]  /*3840*/  LDS R23, [R0+-0x10] ;  /* 0xfffff00000177984 */ /* 0x000fe20000000800 */
[----:B------:R-:W-:Y:S01]  /*3850*/  IMAD.IADD R25, R18, 0x1, R3 ;  /* 0x0000000112197824 */ /* 0x000fe200078e0203 */
[----:B------:R-:W-:Y:S02]  /*3860*/  IADD3 R2, PT, PT, R2, 0x8, RZ ;  /* 0x0000000802027810 */ /* 0x000fe40007ffe0ff */
[----:B------:R0:W1:Y:S01]  /*3870*/  LDS R24, [R3] ;  /* 0x0000000003187984 */ /* 0x0000620000000800 */
[----:B------:R-:W-:Y:S01]  /*3880*/  IMAD.IADD R29, R18, 0x1, R25 ;  /* 0x00000001121d7824 */ /* 0x000fe200078e0219 */
[----:B------:R-:W-:Y:S02]  /*3890*/  ISETP.NE.AND P0, PT, R2, RZ, PT ;  /* 0x000000ff0200720c */ /* 0x000fe40003f05270 */
[----:B------:R-:W-:Y:S01]  /*38a0*/  LDS R21, [R0+-0xc] ;  /* 0xfffff40000157984 */ /* 0x000fe20000000800 */
[----:B------:R-:W-:-:S03]  /*38b0*/  IMAD.IADD R26, R18, 0x1, R29 ;  /* 0x00000001121a7824 */ /* 0x000fc600078e021d */
[----:B------:R-:W2:Y:S01]  /*38c0*/  LDS R22, [R25] ;  /* 0x0000000019167984 */ /* 0x000ea20000000800 */
[----:B------:R-:W-:Y:S02]  /*38d0*/  IMAD.IADD R28, R18, 0x1, R26 ;  /* 0x00000001121c7824 */ /* 0x000fe400078e021a */
[----:B0-----:R-:W-:Y:S02]  /*38e0*/  IMAD.IADD R3, R10, 0x1, R3 ;  /* 0x000000010a037824 */ /* 0x001fe400078e0203 */
[----:B-1----:R-:W-:Y:S02]  /*38f0*/  FFMA R24, R23, R24, R20 ;  /* 0x0000001817187223 */ /* 0x002fe40000000014 */
[----:B------:R-:W-:Y:S04]  /*3900*/  LDS R20, [R0+-0x8] ;  /* 0xfffff80000147984 */ /* 0x000fe80000000800 */
[----:B------:R-:W0:Y:S01]  /*3910*/  LDS R23, [R29] ;  /* 0x000000001d177984 */ /* 0x000e220000000800 */
[----:B--2---:R-:W-:-:S03]  /*3920*/  FFMA R27, R21, R22, R24 ;  /* 0x00000016151b7223 */ /* 0x004fc60000000018 */
[----:B------:R-:W-:Y:S04]  /*3930*/  LDS R21, [R0+-0x4] ;  /* 0xfffffc0000157984 */ /* 0x000fe80000000800 */
[----:B------:R-:W1:Y:S01]  /*3940*/  LDS R22, [R26] ;  /* 0x000000001a167984 */ /* 0x000e620000000800 */
[----:B0-----:R-:W-:Y:S01]  /*3950*/  FFMA R24, R20, R23, R27 ;  /* 0x0000001714187223 */ /* 0x001fe2000000001b */
[C---:B------:R-:W-:Y:S02]  /*3960*/  IMAD.IADD R27, R18.reuse, 0x1, R28 ;  /* 0x00000001121b7824 */ /* 0x040fe400078e021c */
[----:B------:R-:W-:Y:S02]  /*3970*/  LDS R20, [R0] ;  /* 0x0000000000147984 */ /* 0x000fe40000000800 */
[----:B------:R-:W-:-:S02]  /*3980*/  IMAD.IADD R29, R18, 0x1, R27 ;  /* 0x00000001121d7824 */ /* 0x000fc400078e021b */
[----:B------:R-:W0:Y:S01]  /*3990*/  LDS R23, [R28] ;  /* 0x000000001c177984 */ /* 0x000e220000000800 */
[----:B-1----:R-:W-:Y:S01]  /*39a0*/  FFMA R25, R21, R22, R24 ;  /* 0x0000001615197223 */ /* 0x002fe20000000018 */
[----:B------:R-:W-:Y:S02]  /*39b0*/  IMAD.IADD R24, R18, 0x1, R29 ;  /* 0x0000000112187824 */ /* 0x000fe400078e021d */
[----:B------:R-:W-:Y:S04]  /*39c0*/  LDS R21, [R27] ;  /* 0x000000001b157984 */ /* 0x000fe80000000800 */
[----:B------:R-:W1:Y:S04]  /*39d0*/  LDS R22, [R0+0x4] ;  /* 0x0000040000167984 */ /* 0x000e680000000800 */
[----:B------:R-:W-:Y:S04]  /*39e0*/  LDS R29, [R29] ;  /* 0x000000001d1d7984 */ /* 0x000fe80000000800 */
[----:B------:R-:W-:Y:S01]  /*39f0*/  LDS R24, [R24] ;  /* 0x0000000018187984 */ /* 0x000fe20000000800 */
[----:B0-----:R-:W-:-:S03]  /*3a00*/  FFMA R23, R20, R23, R25 ;  /* 0x0000001714177223 */ /* 0x001fc60000000019 */
[----:B------:R-:W0:Y:S04]  /*3a10*/  LDS R20, [R0+0x8] ;  /* 0x0000080000147984 */ /* 0x000e280000000800 */
[----:B------:R2:W3:Y:S01]  /*3a20*/  LDS R25, [R0+0xc] ;  /* 0x00000c0000197984 */ /* 0x0004e20000000800 */
[----:B-1----:R-:W-:Y:S01]  /*3a30*/  FFMA R21, R22, R21, R23 ;  /* 0x0000001516157223 */ /* 0x002fe20000000017 */
[----:B--2---:R-:W-:-:S03]  /*3a40*/  VIADD R0, R0, 0x20 ;  /* 0x0000002000007836 */ /* 0x004fc60000000000 */
[----:B0-----:R-:W-:-:S04]  /*3a50*/  FFMA R20, R20, R29, R21 ;  /* 0x0000001d14147223 */ /* 0x001fc80000000015 */
[----:B---3--:R-:W-:Y:S01]  /*3a60*/  FFMA R20, R25, R24, R20 ;  /* 0x0000001819147223 */ /* 0x008fe20000000014 */
[----:B------:R-:W-:Y:S06]  /*3a70*/  @P0 BRA `(.L_x_52) ;  /* 0xfffffffc00700947 */ /* 0x000fec000383ffff */
[----:B------:R-:W-:-:S07]  /*3a80*/  IMAD.MOV.U32 R3, RZ, RZ, R17 ;  /* 0x000000ffff037224 */ /* 0x000fce00078e0011 */
.L_x_51:
[----:B------:R-:W-:-:S13]  /*3a90*/  ISETP.NE.AND P0, PT, R19, RZ, PT ;  /* 0x000000ff1300720c */ /* 0x000fda0003f05270 */
[----:B------:R-:W-:Y:S05]  /*3aa0*/  @!P0 BRA `(.L_x_53) ;  /* 0x00000004000c8947 */ /* 0x000fea0003800000 */
[----:B------:R-:W-:-:S05]  /*3ab0*/  VIADD R0, R19, 0xffffffff ;  /* 0xffffffff13007836 */ /* 0x000fca0000000000 */
[----:B------:R-:W-:-:S13]  /*3ac0*/  ISETP.GE.U32.AND P0, PT, R0, 0x3, PT ;  /* 0x000000030000780c */ /* 0x000fda0003f06070 */
[----:B------:R-:W-:Y:S05]  /*3ad0*/  @!P0 BRA `(.L_x_54) ;  /* 0x0000000000688947 */ /* 0x000fea0003800000 */
[----:B------:R-:W0:Y:S01]  /*3ae0*/  S2UR UR8, SR_CgaCtaId ;  /* 0x00000000000879c3 */ /* 0x000e220000008800 */
[----:B------:R-:W-:Y:S01]  /*3af0*/  UMOV UR4, 0x400 ;  /* 0x0000040000047882 */ /* 0x000fe20000000000 */
[----:B------:R-:W-:Y:S01]  /*3b00*/  IMAD R2, R11, R3, R16 ;  /* 0x000000030b027224 */ /* 0x000fe200078e0210 */
[----:B------:R-:W-:Y:S01]  /*3b10*/  UIADD3 UR9, UPT, UPT, UR4, 0x6300, URZ ;  /* 0x0000630004097890 */ /* 0x000fe2000fffe0ff */
[----:B------:R-:W-:Y:S01]  /*3b20*/  IMAD.IADD R0, R6, 0x1, R3 ;  /* 0x0000000106007824 */ /* 0x000fe200078e0203 */
[----:B------:R-:W-:Y:S01]  /*3b30*/  UIADD3 UR4, UPT, UPT, UR4, 0x1080, URZ ;  /* 0x0000108004047890 */ /* 0x000fe2000fffe0ff */
[----:B------:R-:W-:Y:S01]  /*3b40*/  VIADD R3, R3, 0x4 ;  /* 0x0000000403037836 */ /* 0x000fe20000000000 */
[----:B0-----:R-:W-:Y:S02]  /*3b50*/  ULEA UR9, UR8, UR9, 0x18 ;  /* 0x0000000908097291 */ /* 0x001fe4000f8ec0ff */
[----:B------:R-:W-:-:S04]  /*3b60*/  ULEA UR4, UR8, UR4, 0x18 ;  /* 0x0000000408047291 */ /* 0x000fc8000f8ec0ff */
[----:B------:R-:W-:Y:S02]  /*3b70*/  LEA R22, R2, UR9, 0x2 ;  /* 0x0000000902167c11 */ /* 0x000fe4000f8e10ff */
[----:B------:R-:W-:-:S03]  /*3b80*/  LEA R24, R0, UR4, 0x2 ;  /* 0x0000000400187c11 */ /* 0x000fc6000f8e10ff */
[C---:B------:R-:W-:Y:S02]  /*3b90*/  IMAD R26, R11.reuse, 0x4, R22 ;  /* 0x000000040b1a7824 */ /* 0x040fe400078e0216 */
[----:B------:R-:W-:Y:S02]  /*3ba0*/  LDS R22, [R22] ;  /* 0x0000000016167984 */ /* 0x000fe40000000800 */
[C---:B------:R-:W-:Y:S02]  /*3bb0*/  IMAD R28, R11.reuse, 0x4, R26 ;  /* 0x000000040b1c7824 */ /* 0x040fe400078e021a */
[----:B------:R-:W0:Y:S03]  /*3bc0*/  LDS R27, [R24] ;  /* 0x00000000181b7984 */ /* 0x000e260000000800 */
[----:B------:R-:W-:Y:S01]  /*3bd0*/  LEA R29, R11, R28, 0x2 ;  /* 0x0000001c0b1d7211 */ /* 0x000fe200078e10ff */
[----:B------:R-:W-:Y:S04]  /*3be0*/  LDS R2, [R24+0x4] ;  /* 0x0000040018027984 */ /* 0x000fe80000000800 */
[----:B------:R-:W1:Y:S04]  /*3bf0*/  LDS R25, [R26] ;  /* 0x000000001a197984 */ /* 0x000e680000000800 */
[----:B------:R-:W-:Y:S04]  /*3c00*/  LDS R0, [R28] ;  /* 0x000000001c007984 */ /* 0x000fe80000000800 */
[----:B------:R-:W2:Y:S04]  /*3c10*/  LDS R23, [R24+0x8] ;  /* 0x0000080018177984 */ /* 0x000ea80000000800 */
[----:B------:R-:W-:Y:S04]  /*3c20*/  LDS R21, [R24+0xc] ;  /* 0x00000c0018157984 */ /* 0x000fe80000000800 */
[----:B------:R-:W3:Y:S01]  /*3c30*/  LDS R29, [R29] ;  /* 0x000000001d1d7984 */ /* 0x000ee20000000800 */
[----:B0-----:R-:W-:-:S04]  /*3c40*/  FFMA R27, R27, R22, R20 ;  /* 0x000000161b1b7223 */ /* 0x001fc80000000014 */
[----:B-1----:R-:W-:-:S04]  /*3c50*/  FFMA R2, R2, R25, R27 ;  /* 0x0000001902027223 */ /* 0x002fc8000000001b */
[----:B--2---:R-:W-:-:S04]  /*3c60*/  FFMA R0, R23, R0, R2 ;  /* 0x0000000017007223 */ /* 0x004fc80000000002 */
[----:B---3--:R-:W-:-:S07]  /*3c70*/  FFMA R20, R21, R29, R0 ;  /* 0x0000001d15147223 */ /* 0x008fce0000000000 */
.L_x_54:
[----:B------:R-:W-:-:S13]  /*3c80*/  LOP3.LUT P0, R0, R5, 0x3, RZ, 0xc0, !PT ;  /* 0x0000000305007812 */ /* 0x000fda000780c0ff */
[----:B------:R-:W-:Y:S05]  /*3c90*/  @!P0 BRA `(.L_x_53) ;  /* 0x0000000000908947 */ /* 0x000fea0003800000 */
[----:B------:R-:W-:Y:S02]  /*3ca0*/  ISETP.NE.AND P0, PT, R0, 0x1, PT ;  /* 0x000000010000780c */ /* 0x000fe40003f05270 */
[----:B------:R-:W-:-:S04]  /*3cb0*/  LOP3.LUT R2, R5, 0x1, RZ, 0xc0, !PT ;  /* 0x0000000105027812 */ /* 0x000fc800078ec0ff */
[----:B------:R-:W-:-:S07]  /*3cc0*/  ISETP.NE.U32.AND P1, PT, R2, 0x1, PT ;  /* 0x000000010200780c */ /* 0x000fce0003f25070 */
[----:B------:R-:W-:Y:S06]  /*3cd0*/  @!P0 BRA `(.L_x_55) ;  /* 0x0000000000488947 */ /* 0x000fec0003800000 */
        /* <DEDUP_REMOVED lines=11> */
[----:B------:R-:W-:Y:S01]  /*3d90*/  IMAD R24, R11, 0x4, R2 ;  /* 0x000000040b187824 */ /* 0x000fe200078e0202 */
[----:B------:R-:W-:Y:S04]  /*3da0*/  LDS R22, [R2] ;  /* 0x0000000002167984 */ /* 0x000fe80000000800 */
[----:B------:R-:W0:Y:S04]  /*3db0*/  LDS R21, [R0] ;  /* 0x0000000000157984 */ /* 0x000e280000000800 */
[----:B------:R-:W-:Y:S04]  /*3dc0*/  LDS R23, [R0+0x4] ;  /* 0x0000040000177984 */ /* 0x000fe80000000800 */
[----:B------:R-:W1:Y:S01]  /*3dd0*/  LDS R24, [R24] ;  /* 0x0000000018187984 */ /* 0x000e620000000800 */
[----:B0-----:R-:W-:-:S04]  /*3de0*/  FFMA R20, R21, R22, R20 ;  /* 0x0000001615147223 */ /* 0x001fc80000000014 */
[----:B-1----:R-:W-:-:S07]  /*3df0*/  FFMA R20, R23, R24, R20 ;  /* 0x0000001817147223 */ /* 0x002fce0000000014 */
.L_x_55:
[----:B------:R-:W-:Y:S05]  /*3e00*/  @P1 BRA `(.L_x_53) ;  /* 0x0000000000341947 */ /* 0x000fea0003800000 */
[----:B------:R-:W0:Y:S01]  /*3e10*/  S2UR UR9, SR_CgaCtaId ;  /* 0x00000000000979c3 */ /* 0x000e220000008800 */
[----:B------:R-:W-:Y:S01]  /*3e20*/  UMOV UR4, 0x400 ;  /* 0x0000040000047882 */ /* 0x000fe20000000000 */
[----:B------:R-:W-:Y:S01]  /*3e30*/  IMAD R2, R11, R3, R16 ;  /* 0x000000030b027224 */ /* 0x000fe200078e0210 */
[----:B------:R-:W-:Y:S01]  /*3e40*/  UIADD3 UR8, UPT, UPT, UR4, 0x1080, URZ ;  /* 0x0000108004087890 */ /* 0x000fe2000fffe0ff */
[----:B------:R-:W-:Y:S01]  /*3e50*/  IMAD.IADD R0, R6, 0x1, R3 ;  /* 0x0000000106007824 */ /* 0x000fe200078e0203 */
[----:B------:R-:W-:-:S04]  /*3e60*/  UIADD3 UR4, UPT, UPT, UR4, 0x6300, URZ ;  /* 0x0000630004047890 */ /* 0x000fc8000fffe0ff */
[----:B0-----:R-:W-:Y:S02]  /*3e70*/  ULEA UR4, UR9, UR4, 0x18 ;  /* 0x0000000409047291 */ /* 0x001fe4000f8ec0ff */
[----:B------:R-:W-:-:S04]  /*3e80*/  ULEA UR8, UR9, UR8, 0x18 ;  /* 0x0000000809087291 */ /* 0x000fc8000f8ec0ff */
[----:B------:R-:W-:Y:S02]  /*3e90*/  LEA R2, R2, UR4, 0x2 ;  /* 0x0000000402027c11 */ /* 0x000fe4000f8e10ff */
[----:B------:R-:W-:-:S04]  /*3ea0*/  LEA R0, R0, UR8, 0x2 ;  /* 0x0000000800007c11 */ /* 0x000fc8000f8e10ff */
[----:B------:R-:W-:Y:S04]  /*3eb0*/  LDS R2, [R2] ;  /* 0x0000000002027984 */ /* 0x000fe80000000800 */
[----:B------:R-:W0:Y:S02]  /*3ec0*/  LDS R3, [R0] ;  /* 0x0000000000037984 */ /* 0x000e240000000800 */
[----:B0-----:R-:W-:-:S07]  /*3ed0*/  FFMA R20, R3, R2, R20 ;  /* 0x0000000203147223 */ /* 0x001fce0000000014 */
.L_x_53:
[----:B------:R-:W0:Y:S01]  /*3ee0*/  S2UR UR8, SR_CgaCtaId ;  /* 0x00000000000879c3 */ /* 0x000e220000008800 */
[----:B------:R-:W-:Y:S01]  /*3ef0*/  UMOV UR4, 0x400 ;  /* 0x0000040000047882 */ /* 0x000fe20000000000 */
[----:B------:R-:W-:Y:S01]  /*3f00*/  IMAD.IADD R0, R12, 0x1, R16 ;  /* 0x000000010c007824 */ /* 0x000fe200078e0210 */
[----:B------:R-:W-:Y:S01]  /*3f10*/  UIADD3 UR4, UPT, UPT, UR4, 0x8480, URZ ;  /* 0x0000848004047890 */ /* 0x000fe2000fffe0ff */
[----:B------:R-:W1:Y:S01]  /*3f20*/  MUFU.RCP R22, R13 ;  /* 0x0000000d00167308 */ /* 0x000e620000001000 */
[----:B------:R-:W-:Y:S01]  /*3f30*/  FMUL R21, R9, R20 ;  /* 0x0000001409157220 */ /* 0x000fe20000400000 */
[----:B------:R-:W-:Y:S01]  /*3f40*/  BSSY.RECONVERGENT B1, `(.L_x_56) ;  /* 0x000000f000017945 */ /* 0x000fe20003800200 */
[----:B-1----:R-:W-:Y:S01]  /*3f50*/  FFMA R23, -R13, R22, 1 ;  /* 0x3f8000000d177423 */ /* 0x002fe20000000116 */
[----:B0-----:R-:W-:-:S03]  /*3f60*/  ULEA UR4, UR8, UR4, 0x18 ;  /* 0x0000000408047291 */ /* 0x001fc6000f8ec0ff */
[----:B------:R-:W-:-:S03]  /*3f70*/  FFMA R23, R22, R23, R22 ;  /* 0x0000001716177223 */ /* 0x000fc60000000016 */
[----:B------:R-:W-:-:S05]  /*3f80*/  LEA R2, R0, UR4, 0x2 ;  /* 0x0000000400027c11 */ /* 0x000fca000f8e10ff */
[----:B------:R-:W0:Y:S02]  /*3f90*/  LDS R3, [R2] ;  /* 0x0000000002037984 */ /* 0x000e240000000800 */
[----:B0-----:R-:W-:-:S04]  /*3fa0*/  FFMA R0, R8, R3, R21 ;  /* 0x0000000308007223 */ /* 0x001fc80000000015 */
[----:B------:R-:W0:Y:S01]  /*3fb0*/  FCHK P0, R0, R13 ;  /* 0x0000000d00007302 */ /* 0x000e220000000000 */
[----:B------:R-:W-:-:S04]  /*3fc0*/  FFMA R20, R0, R23, RZ ;  /* 0x0000001700147223 */ /* 0x000fc800000000ff */
[----:B------:R-:W-:-:S04]  /*3fd0*/  FFMA R3, -R13, R20, R0 ;  /* 0x000000140d037223 */ /* 0x000fc80000000100 */
[----:B------:R-:W-:Y:S01]  /*3fe0*/  FFMA R23, R23, R3, R20 ;  /* 0x0000000317177223 */ /* 0x000fe20000000014 */
[----:B0-----:R-:W-:Y:S06]  /*3ff0*/  @!P0 BRA `(.L_x_57) ;  /* 0x00000000000c8947 */ /* 0x001fec0003800000 */
[----:B------:R-:W-:-:S07]  /*4000*/  MOV R21, 0x4020 ;  /* 0x0000402000157802 */ /* 0x000fce0000000f00 */
[----:B------:R-:W-:Y:S05]  /*4010*/  CALL.REL.NOINC `($__internal_0_$__cuda_sm3x_div_rn_noftz_f32_slowpath) ;  /* 0x00000000004c7944 */ /* 0x000fea0003c00000 */
[----:B------:R-:W-:-:S07]  /*4020*/  IMAD.MOV.U32 R23, RZ, RZ, R0 ;  /* 0x000000ffff177224 */ /* 0x000fce00078e0000 */
.L_x_57:
[----:B------:R-:W-:Y:S05]  /*4030*/  BSYNC.RECONVERGENT B1 ;  /* 0x0000000000017941 */ /* 0x000fea0003800200 */
.L_x_56:
[----:B------:R-:W0:Y:S01]  /*4040*/  LDC.64 R2, c[0x0][0x398] ;  /* 0x0000e600ff027b82 */ /* 0x000e220000000a00 */
[----:B------:R-:W1:Y:S02]  /*4050*/  LDCU UR4, c[0x0][0x3b0] ;  /* 0x00007600ff0477ac */ /* 0x000e640008000800 */
[----:B-1----:R-:W-:Y:S01]  /*4060*/  IMAD R21, R4, UR4, R16 ;  /* 0x0000000404157c24 */ /* 0x002fe2000f8e0210 */
[----:B------:R-:W-:-:S03]  /*4070*/  IADD3 R16, PT, PT, R16, 0x1, RZ ;  /* 0x0000000110107810 */ /* 0x000fc60007ffe0ff */
[----:B0-----:R-:W-:Y:S01]  /*4080*/  IMAD.WIDE R2, R21, 0x4, R2 ;  /* 0x0000000415027825 */ /* 0x001fe200078e0202 */
[----:B------:R-:W-:-:S04]  /*4090*/  ISETP.NE.AND P0, PT, R16, UR4, PT ;  /* 0x0000000410007c0c */ /* 0x000fc8000bf05270 */
[----:B------:R0:W-:Y:S09]  /*40a0*/  STG.E desc[UR6][R2.64], R23 ;  /* 0x0000001702007986 */ /* 0x0001f2000c101906 */
[----:B------:R-:W-:Y:S05]  /*40b0*/  @P0 BRA `(.L_x_58) ;  /* 0xfffffff400b00947 */ /* 0x000fea000383ffff */
.L_x_50:
[----:B0-----:R-:W0:Y:S08]  /*40c0*/  LDC.64 R2, c[0x0][0x3a8] ;  /* 0x0000ea00ff027b82 */ /* 0x001e300000000a00 */
[----:B------:R-:W2:Y:S01]  /*40d0*/  LDC.64 R8, c[0x0][0x3a0] ;  /* 0x0000e800ff087b82 */ /* 0x000ea20000000a00 */
[----:B0-----:R-:W-:-:S05]  /*40e0*/  IMAD.WIDE R2, R4, 0x4, R2 ;  /* 0x0000000404027825 */ /* 0x001fca00078e0202 */
[----:B------:R3:W-:Y:S01]  /*40f0*/  STG.E desc[UR6][R2.64], R7 ;  /* 0x0000000702007986 */ /* 0x0007e2000c101906 */
[----:B--2---:R-:W-:-:S05]  /*4100*/  IMAD.WIDE R8, R4, 0x4, R8 ;  /* 0x0000000404087825 */ /* 0x004fca00078e0208 */
[----:B------:R3:W-:Y:S02]  /*4110*/  STG.E desc[UR6][R8.64], R13 ;  /* 0x0000000d08007986 */ /* 0x0007e4000c101906 */
.L_x_49:
[----:B------:R-:W-:Y:S05]  /*4120*/  BSYNC.RECONVERGENT B0 ;  /* 0x0000000000007941 */ /* 0x000fea0003800200 */
.L_x_48:
[----:B------:R-:W-:Y:S06]  /*4130*/  BAR.SYNC.DEFER_BLOCKING 0x0 ;  /* 0x0000000000007b1d */ /* 0x000fec0000010000 */
[----:B------:R-:W-:Y:S05]  /*4140*/  EXIT ;  /* 0x000000000000794d */ /* 0x000fea0003800000 */
        .weak           $__internal_0_$__cuda_sm3x_div_rn_noftz_f32_slowpath
        .type           $__internal_0_$__cuda_sm3x_div_rn_noftz_f32_slowpath,@function
        .size           $__internal_0_$__cuda_sm3x_div_rn_noftz_f32_slowpath,(.L_x_71 - $__internal_0_$__cuda_sm3x_div_rn_noftz_f32_slowpath)
$__internal_0_$__cuda_sm3x_div_rn_noftz_f32_slowpath:
[--C-:B------:R-:W-:Y:S01]  /*4150*/  SHF.R.U32.HI R20, RZ, 0x17, R13.reuse ;  /* 0x00000017ff147819 */ /* 0x100fe2000001160d */
[----:B------:R-:W-:Y:S01]  /*4160*/  BSSY.RECONVERGENT B2, `(.L_x_59) ;  /* 0x0000065000027945 */ /* 0x000fe20003800200 */
[--C-:B------:R-:W-:Y:S01]  /*4170*/  SHF.R.U32.HI R24, RZ, 0x17, R0.reuse ;  /* 0x00000017ff187819 */ /* 0x100fe20000011600 */
[----:B------:R-:W-:Y:S01]  /*4180*/  IMAD.MOV.U32 R22, RZ, RZ, R0 ;  /* 0x000000ffff167224 */ /* 0x000fe200078e0000 */
[----:B------:R-:W-:Y:S01]  /*4190*/  LOP3.LUT R20, R20, 0xff, RZ, 0xc0, !PT ;  /* 0x000000ff14147812 */ /* 0x000fe200078ec0ff */
[----:B------:R-:W-:Y:S01]  /*41a0*/  IMAD.MOV.U32 R23, RZ, RZ, R13 ;  /* 0x000000ffff177224 */ /* 0x000fe200078e000d */
[----:B------:R-:W-:-:S03]  /*41b0*/  LOP3.LUT R24, R24, 0xff, RZ, 0xc0, !PT ;  /* 0x000000ff18187812 */ /* 0x000fc600078ec0ff */
[----:B------:R-:W-:Y:S02]  /*41c0*/  VIADD R25, R20, 0xffffffff ;  /* 0xffffffff14197836 */ /* 0x000fe40000000000 */
[----:B------:R-:W-:-:S03]  /*41d0*/  VIADD R26, R24, 0xffffffff ;  /* 0xffffffff181a7836 */ /* 0x000fc60000000000 */
[----:B------:R-:W-:-:S04]  /*41e0*/  ISETP.GT.U32.AND P0, PT, R25, 0xfd, PT ;  /* 0x000000fd1900780c */ /* 0x000fc80003f04070 */
[----:B------:R-:W-:-:S13]  /*41f0*/  ISETP.GT.U32.OR P0, PT, R26, 0xfd, P0 ;  /* 0x000000fd1a00780c */ /* 0x000fda0000704470 */
[----:B------:R-:W-:Y:S01]  /*4200*/  @!P0 IMAD.MOV.U32 R2, RZ, RZ, RZ ;  /* 0x000000ffff028224 */ /* 0x000fe200078e00ff */
[----:B------:R-:W-:Y:S06]  /*4210*/  @!P0 BRA `(.L_x_60) ;  /* 0x0000000000608947 */ /* 0x000fec0003800000 */
[----:B------:R-:W-:Y:S01]  /*4220*/  FSETP.GTU.FTZ.AND P1, PT, |R13|, +INF , PT ;  /* 0x7f8000000d00780b */ /* 0x000fe20003f3c200 */
[----:B------:R-:W-:Y:S01]  /*4230*/  IMAD.MOV.U32 R3, RZ, RZ, R13 ;  /* 0x000000ffff037224 */ /* 0x000fe200078e000d */
[----:B------:R-:W-:-:S04]  /*4240*/  FSETP.GTU.FTZ.AND P0, PT, |R0|, +INF , PT ;  /* 0x7f8000000000780b */ /* 0x000fc80003f1c200 */
[----:B------:R-:W-:-:S13]  /*4250*/  PLOP3.LUT P0, PT, P0, P1, PT, 0xf8, 0x8f ;  /* 0x00000000008f781c */ /* 0x000fda0000703f70 */
[----:B------:R-:W-:Y:S05]  /*4260*/  @P0 BRA `(.L_x_61) ;  /* 0x00000004004c0947 */ /* 0x000fea0003800000 */
[----:B------:R-:W-:-:S13]  /*4270*/  LOP3.LUT P0, RZ, R23, 0x7fffffff, R22, 0xc8, !PT ;  /* 0x7fffffff17ff7812 */ /* 0x000fda000780c816 */
[----:B------:R-:W-:Y:S05]  /*4280*/  @!P0 BRA `(.L_x_62) ;  /* 0x00000004003c8947 */ /* 0x000fea0003800000 */
[C---:B------:R-:W-:Y:S02]  /*4290*/  FSETP.NEU.FTZ.AND P2, PT, |R0|.reuse, +INF , PT ;  /* 0x7f8000000000780b */ /* 0x040fe40003f5d200 */
[----:B------:R-:W-:Y:S02]  /*42a0*/  FSETP.NEU.FTZ.AND P1, PT, |R3|, +INF , PT ;  /* 0x7f8000000300780b */ /* 0x000fe40003f3d200 */
[----:B------:R-:W-:-:S11]  /*42b0*/  FSETP.NEU.FTZ.AND P0, PT, |R0|, +INF , PT ;  /* 0x7f8000000000780b */ /* 0x000fd60003f1d200 */
[----:B------:R-:W-:Y:S05]  /*42c0*/  @!P1 BRA !P2, `(.L_x_62) ;  /* 0x00000004002c9947 */ /* 0x000fea0005000000 */
[----:B------:R-:W-:-:S04]  /*42d0*/  LOP3.LUT P2, RZ, R22, 0x7fffffff, RZ, 0xc0, !PT ;  /* 0x7fffffff16ff7812 */ /* 0x000fc8000784c0ff */
[----:B------:R-:W-:-:S13]  /*42e0*/  PLOP3.LUT P1, PT, P1, P2, PT, 0x2f, 0xf2 ;  /* 0x0000000000f2781c */ /* 0x000fda0000f24577 */
[----:B------:R-:W-:Y:S05]  /*42f0*/  @P1 BRA `(.L_x_63) ;  /* 0x0000000400181947 */ /* 0x000fea0003800000 */
[----:B------:R-:W-:-:S04]  /*4300*/  LOP3.LUT P1, RZ, R23, 0x7fffffff, RZ, 0xc0, !PT ;  /* 0x7fffffff17ff7812 */ /* 0x000fc8000782c0ff */
[----:B------:R-:W-:-:S13]  /*4310*/  PLOP3.LUT P0, PT, P0, P1, PT, 0x2f, 0xf2 ;  /* 0x0000000000f2781c */ /* 0x000fda0000702577 */
[----:B------:R-:W-:Y:S05]  /*4320*/  @P0 BRA `(.L_x_64) ;  /* 0x0000000400000947 */ /* 0x000fea0003800000 */
[----:B------:R-:W-:Y:S02]  /*4330*/  ISETP.GE.AND P0, PT, R26, RZ, PT ;  /* 0x000000ff1a00720c */ /* 0x000fe40003f06270 */
[----:B------:R-:W-:-:S11]  /*4340*/  ISETP.GE.AND P1, PT, R25, RZ, PT ;  /* 0x000000ff1900720c */ /* 0x000fd60003f26270 */
[----:B------:R-:W-:Y:S01]  /*4350*/  @P0 IMAD.MOV.U32 R2, RZ, RZ, RZ ;  /* 0x000000ffff020224 */ /* 0x000fe200078e00ff */
[----:B------:R-:W-:Y:S01]  /*4360*/  @!P0 MOV R2, 0xffffffc0 ;  /* 0xffffffc000028802 */ /* 0x000fe20000000f00 */
[----:B------:R-:W-:Y:S01]  /*4370*/  @!P0 FFMA R22, R0, 1.84467440737095516160e+19, RZ ;  /* 0x5f80000000168823 */ /* 0x000fe200000000ff */
[----:B------:R-:W-:-:S03]  /*4380*/  @!P1 FFMA R23, R3, 1.84467440737095516160e+19, RZ ;  /* 0x5f80000003179823 */ /* 0x000fc600000000ff */
[----:B------:R-:W-:-:S07]  /*4390*/  @!P1 VIADD R2, R2, 0x40 ;  /* 0x0000004002029836 */ /* 0x000fce0000000000 */
.L_x_60:
[----:B------:R-:W-:Y:S01]  /*43a0*/  LEA R0, R20, 0xc0800000, 0x17 ;  /* 0xc080000014007811 */ /* 0x000fe200078eb8ff */
[----:B------:R-:W-:Y:S01]  /*43b0*/  VIADD R3, R24, 0xffffff81 ;  /* 0xffffff8118037836 */ /* 0x000fe20000000000 */
[----:B------:R-:W-:Y:S03]  /*43c0*/  BSSY.RECONVERGENT B3, `(.L_x_65) ;  /* 0x0000035000037945 */ /* 0x000fe60003800200 */
[----:B------:R-:W-:Y:S01]  /*43d0*/  IMAD.IADD R26, R23, 0x1, -R0 ;  /* 0x00000001171a7824 */ /* 0x000fe200078e0a00 */
[C---:B------:R-:W-:Y:S01]  /*43e0*/  IADD3 R27, PT, PT, R3.reuse, 0x7f, -R20 ;  /* 0x0000007f031b7810 */ /* 0x040fe20007ffe814 */
[----:B------:R-:W-:Y:S02]  /*43f0*/  IMAD R0, R3, -0x800000, R22 ;  /* 0xff80000003007824 */ /* 0x000fe400078e0216 */
[----:B------:R-:W0:Y:S01]  /*4400*/  MUFU.RCP R28, R26 ;  /* 0x0000001a001c7308 */ /* 0x000e220000001000 */
[----:B------:R-:W-:Y:S01]  /*4410*/  FADD.FTZ R23, -R26, -RZ ;  /* 0x800000ff1a177221 */ /* 0x000fe20000010100 */
[----:B------:R-:W-:-:S03]  /*4420*/  IMAD.IADD R27, R27, 0x1, R2 ;  /* 0x000000011b1b7824 */ /* 0x000fc600078e0202 */
[----:B0-----:R-:W-:-:S04]  /*4430*/  FFMA R25, R28, R23, 1 ;  /* 0x3f8000001c197423 */ /* 0x001fc80000000017 */
[----:B------:R-:W-:-:S04]  /*4440*/  FFMA R25, R28, R25, R28 ;  /* 0x000000191c197223 */ /* 0x000fc8000000001c */
[----:B------:R-:W-:-:S04]  /*4450*/  FFMA R22, R0, R25, RZ ;  /* 0x0000001900167223 */ /* 0x000fc800000000ff */
[----:B------:R-:W-:-:S04]  /*4460*/  FFMA R24, R23, R22, R0 ;  /* 0x0000001617187223 */ /* 0x000fc80000000000 */
[----:B------:R-:W-:-:S04]  /*4470*/  FFMA R22, R25, R24, R22 ;  /* 0x0000001819167223 */ /* 0x000fc80000000016 */
[----:B------:R-:W-:-:S04]  /*4480*/  FFMA R23, R23, R22, R0 ;  /* 0x0000001617177223 */ /* 0x000fc80000000000 */
[----:B------:R-:W-:-:S05]  /*4490*/  FFMA R0, R25, R23, R22 ;  /* 0x0000001719007223 */ /* 0x000fca0000000016 */
[----:B------:R-:W-:-:S04]  /*44a0*/  SHF.R.U32.HI R3, RZ, 0x17, R0 ;  /* 0x00000017ff037819 */ /* 0x000fc80000011600 */
[----:B------:R-:W-:-:S05]  /*44b0*/  LOP3.LUT R2, R3, 0xff, RZ, 0xc0, !PT ;  /* 0x000000ff03027812 */ /* 0x000fca00078ec0ff */
[----:B------:R-:W-:-:S04]  /*44c0*/  IMAD.IADD R2, R2, 0x1, R27 ;  /* 0x0000000102027824 */ /* 0x000fc800078e021b */
[----:B------:R-:W-:-:S05]  /*44d0*/  VIADD R3, R2, 0xffffffff ;  /* 0xffffffff02037836 */ /* 0x000fca0000000000 */
[----:B------:R-:W-:-:S13]  /*44e0*/  ISETP.GE.U32.AND P0, PT, R3, 0xfe, PT ;  /* 0x000000fe0300780c */ /* 0x000fda0003f06070 */
[----:B------:R-:W-:Y:S05]  /*44f0*/  @!P0 BRA `(.L_x_66) ;  /* 0x0000000000808947 */ /* 0x000fea0003800000 */
[----:B------:R-:W-:-:S13]  /*4500*/  ISETP.GT.AND P0, PT, R2, 0xfe, PT ;  /* 0x000000fe0200780c */ /* 0x000fda0003f04270 */
[----:B------:R-:W-:Y:S05]  /*4510*/  @P0 BRA `(.L_x_67) ;  /* 0x00000000006c0947 */ /* 0x000fea0003800000 */
[----:B------:R-:W-:-:S13]  /*4520*/  ISETP.GE.AND P0, PT, R2, 0x1, PT ;  /* 0x000000010200780c */ /* 0x000fda0003f06270 */
[----:B------:R-:W-:Y:S05]  /*4530*/  @P0 BRA `(.L_x_68) ;  /* 0x0000000000740947 */ /* 0x000fea0003800000 */
[----:B------:R-:W-:Y:S02]  /*4540*/  ISETP.GE.AND P0, PT, R2, -0x18, PT ;  /* 0xffffffe80200780c */ /* 0x000fe40003f06270 */
[----:B------:R-:W-:-:S11]  /*4550*/  LOP3.LUT R0, R0, 0x80000000, RZ, 0xc0, !PT ;  /* 0x8000000000007812 */ /* 0x000fd600078ec0ff */
[----:B------:R-:W-:Y:S05]  /*4560*/  @!P0 BRA `(.L_x_68) ;  /* 0x0000000000688947 */ /* 0x000fea0003800000 */
[-CC-:B------:R-:W-:Y:S01]  /*4570*/  FFMA.RZ R3, R25, R23.reuse, R22.reuse ;  /* 0x0000001719037223 */ /* 0x180fe2000000c016 */
[C---:B------:R-:W-:Y:S02]  /*4580*/  ISETP.NE.AND P2, PT, R2.reuse, RZ, PT ;  /* 0x000000ff0200720c */ /* 0x040fe40003f45270 */
[C---:B------:R-:W-:Y:S02]  /*4590*/  ISETP.NE.AND P1, PT, R2.reuse, RZ, PT ;  /* 0x000000ff0200720c */ /* 0x040fe40003f25270 */
[----:B------:R-:W-:Y:S01]  /*45a0*/  LOP3.LUT R20, R3, 0x7fffff, RZ, 0xc0, !PT ;  /* 0x007fffff03147812 */ /* 0x000fe200078ec0ff */
[CCC-:B------:R-:W-:Y:S01]  /*45b0*/  FFMA.RP R3, R25.reuse, R23.reuse, R22.reuse ;  /* 0x0000001719037223 */ /* 0x1c0fe20000008016 */
[----:B------:R-:W-:Y:S01]  /*45c0*/  FFMA.RM R22, R25, R23, R22 ;  /* 0x0000001719167223 */ /* 0x000fe20000004016 */
[----:B------:R-:W-:Y:S01]  /*45d0*/  IADD3 R23, PT, PT, R2, 0x20, RZ ;  /* 0x0000002002177810 */ /* 0x000fe20007ffe0ff */
[----:B------:R-:W-:Y:S01]  /*45e0*/  IMAD.MOV R2, RZ, RZ, -R2 ;  /* 0x000000ffff027224 */ /* 0x000fe200078e0a02 */
[----:B------:R-:W-:-:S02]  /*45f0*/  LOP3.LUT R20, R20, 0x800000, RZ, 0xfc, !PT ;  /* 0x0080000014147812 */ /* 0x000fc400078efcff */
[----:B------:R-:W-:Y:S02]  /*4600*/  FSETP.NEU.FTZ.AND P0, PT, R3, R22, PT ;  /* 0x000000160300720b */ /* 0x000fe40003f1d000 */
[----:B------:R-:W-:Y:S02]  /*4610*/  SHF.L.U32 R23, R20, R23, RZ ;  /* 0x0000001714177219 */ /* 0x000fe400000006ff */
[----:B------:R-:W-:Y:S02]  /*4620*/  SEL R3, R2, RZ, P2 ;  /* 0x000000ff02037207 */ /* 0x000fe40001000000 */
[----:B------:R-:W-:Y:S02]  /*4630*/  ISETP.NE.AND P1, PT, R23, RZ, P1 ;  /* 0x000000ff1700720c */ /* 0x000fe40000f25270 */
[----:B------:R-:W-:Y:S02]  /*4640*/  SHF.R.U32.HI R3, RZ, R3, R20 ;  /* 0x00000003ff037219 */ /* 0x000fe40000011614 */
[----:B------:R-:W-:-:S02]  /*4650*/  PLOP3.LUT P0, PT, P0, P1, PT, 0xf8, 0x8f ;  /* 0x00000000008f781c */ /* 0x000fc40000703f70 */
[----:B------:R-:W-:Y:S02]  /*4660*/  SHF.R.U32.HI R23, RZ, 0x1, R3 ;  /* 0x00000001ff177819 */ /* 0x000fe40000011603 */
[----:B------:R-:W-:-:S04]  /*4670*/  SEL R2, RZ, 0x1, !P0 ;  /* 0x00000001ff027807 */ /* 0x000fc80004000000 */
[----:B------:R-:W-:-:S04]  /*4680*/  LOP3.LUT R2, R2, 0x1, R23, 0xf8, !PT ;  /* 0x0000000102027812 */ /* 0x000fc800078ef817 */
[----:B------:R-:W-:-:S05]  /*4690*/  LOP3.LUT R2, R2, R3, RZ, 0xc0, !PT ;  /* 0x0000000302027212 */ /* 0x000fca00078ec0ff */
[----:B------:R-:W-:-:S05]  /*46a0*/  IMAD.IADD R23, R23, 0x1, R2 ;  /* 0x0000000117177824 */ /* 0x000fca00078e0202 */
[----:B------:R-:W-:Y:S01]  /*46b0*/  LOP3.LUT R0, R23, R0, RZ, 0xfc, !PT ;  /* 0x0000000017007212 */ /* 0x000fe200078efcff */
[----:B------:R-:W-:Y:S06]  /*46c0*/  BRA `(.L_x_68) ;  /* 0x0000000000107947 */ /* 0x000fec0003800000 */
.L_x_67:
[----:B------:R-:W-:-:S04]  /*46d0*/  LOP3.LUT R0, R0, 0x80000000, RZ, 0xc0, !PT ;  /* 0x8000000000007812 */ /* 0x000fc800078ec0ff */
[----:B------:R-:W-:Y:S01]  /*46e0*/  LOP3.LUT R0, R0, 0x7f800000, RZ, 0xfc, !PT ;  /* 0x7f80000000007812 */ /* 0x000fe200078efcff */
[----:B------:R-:W-:Y:S06]  /*46f0*/  BRA `(.L_x_68) ;  /* 0x0000000000047947 */ /* 0x000fec0003800000 */
.L_x_66:
[----:B------:R-:W-:-:S07]  /*4700*/  IMAD R0, R27, 0x800000, R0 ;  /* 0x008000001b007824 */ /* 0x000fce00078e0200 */
.L_x_68:
[----:B------:R-:W-:Y:S05]  /*4710*/  BSYNC.RECONVERGENT B3 ;  /* 0x0000000000037941 */ /* 0x000fea0003800200 */
.L_x_65:
[----:B------:R-:W-:Y:S05]  /*4720*/  BRA `(.L_x_69) ;  /* 0x0000000000207947 */ /* 0x000fea0003800000 */
.L_x_64:
[----:B------:R-:W-:-:S04]  /*4730*/  LOP3.LUT R0, R23, 0x80000000, R22, 0x48, !PT ;  /* 0x8000000017007812 */ /* 0x000fc800078e4816 */
[----:B------:R-:W-:Y:S01]  /*4740*/  LOP3.LUT R0, R0, 0x7f800000, RZ, 0xfc, !PT ;  /* 0x7f80000000007812 */ /* 0x000fe200078efcff */
[----:B------:R-:W-:Y:S06]  /*4750*/  BRA `(.L_x_69) ;  /* 0x0000000000147947 */ /* 0x000fec0003800000 */
.L_x_63:
[----:B------:R-:W-:Y:S01]  /*4760*/  LOP3.LUT R0, R23, 0x80000000, R22, 0x48, !PT ;  /* 0x8000000017007812 */ /* 0x000fe200078e4816 */
[----:B------:R-:W-:Y:S06]  /*4770*/  BRA `(.L_x_69) ;  /* 0x00000000000c7947 */ /* 0x000fec0003800000 */
.L_x_62:
[----:B------:R-:W0:Y:S01]  /*4780*/  MUFU.RSQ R0, -QNAN ;  /* 0xffc0000000007908 */ /* 0x000e220000001400 */
[----:B------:R-:W-:Y:S05]  /*4790*/  BRA `(.L_x_69) ;  /* 0x0000000000047947 */ /* 0x000fea0003800000 */
.L_x_61:
[----:B------:R-:W-:-:S07]  /*47a0*/  FADD.FTZ R0, R0, R3 ;  /* 0x0000000300007221 */ /* 0x000fce0000010000 */
.L_x_69:
[----:B------:R-:W-:Y:S05]  /*47b0*/  BSYNC.RECONVERGENT B2 ;  /* 0x0000000000027941 */ /* 0x000fea0003800200 */
.L_x_59:
[----:B------:R-:W-:Y:S02]  /*47c0*/  IMAD.MOV.U32 R2, RZ, RZ, R21 ;  /* 0x000000ffff027224 */ /* 0x000fe400078e0015 */
[----:B------:R-:W-:-:S04]  /*47d0*/  IMAD.MOV.U32 R3, RZ, RZ, 0x0 ;  /* 0x00000000ff037424 */ /* 0x000fc800078e00ff */
[----:B0-----:R-:W-:Y:S05]  /*47e0*/  RET.REL.NODEC R2 `(_Z22flash_attention_kernelPfS_S_S_S_S_if) ;  /* 0xffffffb802047950 */ /* 0x001fea0003c3ffff */
.L_x_70:
[----:B------:R-:W-:-:S00]  /*47f0*/  BRA `(.L_x_70) ;  /* 0xfffffffc00fc7947 */ /* 0x000fc0000383ffff */
[----:B------:R-:W-:-:S00]  /*4800*/  NOP ;  /* 0x0000000000007918 */ /* 0x000fc00000000000 */
[----:B------:R-:W-:-:S00]  /*4810*/  NOP ;  /* 0x0000000000007918 */ /* 0x000fc00000000000 */
[----:B------:R-:W-:-:S00]  /*4820*/  NOP ;  /* 0x0000000000007918 */ /* 0x000fc00000000000 */
[----:B------:R-:W-:-:S00]  /*4830*/  NOP ;  /* 0x0000000000007918 */ /* 0x000fc00000000000 */
[----:B------:R-:W-:-:S00]  /*4840*/  NOP ;  /* 0x0000000000007918 */ /* 0x000fc00000000000 */
[----:B------:R-:W-:-:S00]  /*4850*/  NOP ;  /* 0x0000000000007918 */ /* 0x000fc00000000000 */
[----:B------:R-:W-:-:S00]  /*4860*/  NOP ;  /* 0x0000000000007918 */ /* 0x000fc00000000000 */
[----:B------:R-:W-:-:S00]  /*4870*/  NOP ;  /* 0x0000000000007918 */ /* 0x000fc00000000000 */
.L_x_71:


//--------------------- .nv.shared._Z22flash_attention_kernelPfS_S_S_S_S_if --------------------------
	.section	.nv.shared._Z22flash_attention_kernelPfS_S_S_S_S_if,"aw",@nobits
	.sectionflags	@""
	.align	4
.nv.shared._Z22flash_attention_kernelPfS_S_S_S_S_if:
	.zero		43264


//--------------------- .nv.shared.reserved.0     --------------------------
	.section	.nv.shared.reserved.0,"aw",@nobits
	.weak		__nv_reservedSMEM_offset_0_alias
	.size		__nv_reservedSMEM_offset_0_alias, 0, 64
	.other		__nv_reservedSMEM_offset_0_alias,@"STO_CUDA_RESERVED_SHARED STV_DEFAULT"
__nv_reservedSMEM_offset_0_alias:
	.zero		0
	.zero		64


//--------------------- .nv.global                --------------------------
	.section	.nv.global,"aw",@nobits
	.align	8
.nv.global:
	.type		d_l,@object
	.size		d_l,(d_m - d_l)
d_l:
	.zero		8
	.type		d_m,@object
	.size		d_m,(.L_1 - d_m)
d_m:
	.zero		8
.L_1:


//--------------------- .nv.constant0._Z22flash_attention_kernelPfS_S_S_S_S_if --------------------------
	.section	.nv.constant0._Z22flash_attention_kernelPfS_S_S_S_S_if,"a",@progbits
	.sectionflags	@""
	.align	4
.nv.constant0._Z22flash_attention_kernelPfS_S_S_S_S_if:
	.zero		952


//--------------------- SYMBOLS --------------------------

	.type		.nv.reservedSmem.offset0,@object
	.size		.nv.reservedSmem.offset0,0x4
	.type		.nv.reservedSmem.cap,@object
	.size		.nv.reservedSmem.cap,0x4
